def matmul_kernel(
    a_ptr,
    b_ptr,
    c_ptr,
    M,
    N,
    K,
    stride_am,
    stride_ak,
    stride_bk,
    stride_bn,
    stride_cm,
    stride_cn,
    BLOCK_M: tl.constexpr,
    BLOCK_N: tl.constexpr,
    BLOCK_K: tl.constexpr,
    GROUP_M: tl.constexpr,
):
    pid = tl.program_id(axis=0)
    num_pid_m = tl.cdiv(M, BLOCK_M)
    num_pid_n = tl.cdiv(N, BLOCK_N)
    num_pid_in_group = GROUP_M * num_pid_n
    group_id = pid // num_pid_in_group
    first_pid_m = group_id * GROUP_M
    group_size_m = min(num_pid_m - first_pid_m, GROUP_M)
    pid_m = first_pid_m + ((pid % num_pid_in_group) % group_size_m)
    pid_n = (pid % num_pid_in_group) // group_size_m

    offs_am = (pid_m * BLOCK_M + tl.arange(0, BLOCK_M)) % M
    offs_bn = (pid_n * BLOCK_N + tl.arange(0, BLOCK_N)) % N
    offs_k = tl.arange(0, BLOCK_K)
    a_ptrs = a_ptr + offs_am[:, None] * stride_am + offs_k[None, :] * stride_ak
    b_ptrs = b_ptr + offs_k[:, None] * stride_bk + offs_bn[None, :] * stride_bn

    acc = tl.zeros((BLOCK_M, BLOCK_N), dtype=tl.float32)
    for kk in range(0, tl.cdiv(K, BLOCK_K)):
        a = tl.load(a_ptrs, mask=offs_k[None, :] < K - kk * BLOCK_K, other=0.0)
        b = tl.load(b_ptrs, mask=offs_k[:, None] < K - kk * BLOCK_K, other=0.0)
        acc = tl.dot(a, b, acc)
        a_ptrs += BLOCK_K * stride_ak
        b_ptrs += BLOCK_K * stride_bk

    c = acc.to(c_ptr.dtype.element_ty)
    offs_cm = pid_m * BLOCK_M + tl.arange(0, BLOCK_M)
    offs_cn = pid_n * BLOCK_N + tl.arange(0, BLOCK_N)
    c_ptrs = c_ptr + offs_cm[:, None] * stride_cm + offs_cn[None, :] * stride_cn
    mask = (offs_cm[:, None] < M) & (offs_cn[None, :] < N)
    tl.store(c_ptrs, c, mask=mask)

# config = {"BLOCK_K": 32, "BLOCK_M": 64, "BLOCK_N": 256, "GROUP_M": 8, "arch": "sm_100", "dtype": "fp32", "num_ctas": 1, "num_stages": 3, "num_warps": 16}
# arch = sm_100


// ===== COMPILED SASS (sm_100a) =====

	.target	sm_100a

	.elftype	@"ET_EXEC"


//--------------------- .note.nv.tkinfo           --------------------------
	.section	.note.nv.tkinfo,"",@"SHT_NOTE"
	.sectionflags	@"SHF_NOTE_NV_TKINFO"
	.tkinfo
        /*0018*/ 	.word	0x00000081
        /*0030*/ 	.string	""
        /*0030*/ 	.string	"ptxas-blackwell"
        /*0030*/ 	.string	"Cuda compilation tools, release 12.9, V12.9.86"
        /*0030*/ 	.string	"Build cuda_12.9.r12.9/compiler.36037853_0"
        /*0030*/ 	.string	"-v  -suppress-debug-info  -lineinfo  -arch sm_100a "



//--------------------- .note.nv.cuver            --------------------------
	.section	.note.nv.cuver,"",@"SHT_NOTE"
	.sectionflags	@"SHF_NOTE_NV_CUVER"
        /*0018*/ 	.short	0x0001
        /*001a*/ 	.short	0x0064
        /*001c*/ 	.short	0x0001
        /*001e*/ 	.short	0x0000
        /*0020*/ 	.short	0x0001
        /*0022*/ 	.short	0x0000


//--------------------- .nv.info                  --------------------------
	.section	.nv.info,"",@"SHT_CUDA_INFO"
	.align	4


	//----- nvinfo : EIATTR_REGCOUNT
	.align		4
        /*0000*/ 	.byte	0x04, 0x2f
        /*0002*/ 	.short	(.L_1 - .L_0)
	.align		4
.L_0:
        /*0004*/ 	.word	index@(matmul_kernel)
        /*0008*/ 	.word	0x00000080


	//----- nvinfo : EIATTR_FRAME_SIZE
	.align		4
.L_1:
        /*000c*/ 	.byte	0x04, 0x11
        /*000e*/ 	.short	(.L_3 - .L_2)
	.align		4
.L_2:
        /*0010*/ 	.word	index@(matmul_kernel)
        /*0014*/ 	.word	0x00000000


	//----- nvinfo : EIATTR_MIN_STACK_SIZE
	.align		4
.L_3:
        /*0018*/ 	.byte	0x04, 0x12
        /*001a*/ 	.short	(.L_5 - .L_4)
	.align		4
.L_4:
        /*001c*/ 	.word	index@(matmul_kernel)
        /*0020*/ 	.word	0x00000000
.L_5:


//--------------------- .nv.info.matmul_kernel    --------------------------
	.section	.nv.info.matmul_kernel,"",@"SHT_CUDA_INFO"
	.sectionflags	@""
	.align	4


	//----- nvinfo : EIATTR_CUDA_API_VERSION
	.align		4
        /*0000*/ 	.byte	0x04, 0x37
        /*0002*/ 	.short	(.L_7 - .L_6)
.L_6:
        /*0004*/ 	.word	0x00000081


	//----- nvinfo : EIATTR_KPARAM_INFO
	.align		4
.L_7:
        /*0008*/ 	.byte	0x04, 0x17
        /*000a*/ 	.short	(.L_9 - .L_8)
.L_8:
        /*000c*/ 	.word	0x00000000
        /*0010*/ 	.short	0x000d
        /*0012*/ 	.short	0x0048
        /*0014*/ 	.byte	0x00, 0xf4, 0x21, 0x00


	//----- nvinfo : EIATTR_KPARAM_INFO
	.align		4
.L_9:
        /*0018*/ 	.byte	0x04, 0x17
        /*001a*/ 	.short	(.L_11 - .L_10)
.L_10:
        /*001c*/ 	.word	0x00000000
        /*0020*/ 	.short	0x000c
        /*0022*/ 	.short	0x0040
        /*0024*/ 	.byte	0x00, 0xf4, 0x21, 0x00


	//----- nvinfo : EIATTR_KPARAM_INFO
	.align		4
.L_11:
        /*0028*/ 	.byte	0x04, 0x17
        /*002a*/ 	.short	(.L_13 - .L_12)
.L_12:
        /*002c*/ 	.word	0x00000000
        /*0030*/ 	.short	0x000b
        /*0032*/ 	.short	0x0038
        /*0034*/ 	.byte	0x00, 0xf0, 0x11, 0x00


	//----- nvinfo : EIATTR_KPARAM_INFO
	.align		4
.L_13:
        /*0038*/ 	.byte	0x04, 0x17
        /*003a*/ 	.short	(.L_15 - .L_14)
.L_14:
        /*003c*/ 	.word	0x00000000
        /*0040*/ 	.short	0x000a
        /*0042*/ 	.short	0x0034
        /*0044*/ 	.byte	0x00, 0xf0, 0x11, 0x00


	//----- nvinfo : EIATTR_KPARAM_INFO
	.align		4
.L_15:
        /*0048*/ 	.byte	0x04, 0x17
        /*004a*/ 	.short	(.L_17 - .L_16)
.L_16:
        /*004c*/ 	.word	0x00000000
        /*0050*/ 	.short	0x0009
        /*0052*/ 	.short	0x0030
        /*0054*/ 	.byte	0x00, 0xf0, 0x11, 0x00


	//----- nvinfo : EIATTR_KPARAM_INFO
	.align		4
.L_17:
        /*0058*/ 	.byte	0x04, 0x17
        /*005a*/ 	.short	(.L_19 - .L_18)
.L_18:
        /*005c*/ 	.word	0x00000000
        /*0060*/ 	.short	0x0008
        /*0062*/ 	.short	0x002c
        /*0064*/ 	.byte	0x00, 0xf0, 0x11, 0x00


	//----- nvinfo : EIATTR_KPARAM_INFO
	.align		4
.L_19:
        /*0068*/ 	.byte	0x04, 0x17
        /*006a*/ 	.short	(.L_21 - .L_20)
.L_20:
        /*006c*/ 	.word	0x00000000
        /*0070*/ 	.short	0x0007
        /*0072*/ 	.short	0x0028
        /*0074*/ 	.byte	0x00, 0xf0, 0x11, 0x00


	//----- nvinfo : EIATTR_KPARAM_INFO
	.align		4
.L_21:
        /*0078*/ 	.byte	0x04, 0x17
        /*007a*/ 	.short	(.L_23 - .L_22)
.L_22:
        /*007c*/ 	.word	0x00000000
        /*0080*/ 	.short	0x0006
        /*0082*/ 	.short	0x0024
        /*0084*/ 	.byte	0x00, 0xf0, 0x11, 0x00


	//----- nvinfo : EIATTR_KPARAM_INFO
	.align		4
.L_23:
        /*0088*/ 	.byte	0x04, 0x17
        /*008a*/ 	.short	(.L_25 - .L_24)
.L_24:
        /*008c*/ 	.word	0x00000000
        /*0090*/ 	.short	0x0005
        /*0092*/ 	.short	0x0020
        /*0094*/ 	.byte	0x00, 0xf0, 0x11, 0x00


	//----- nvinfo : EIATTR_KPARAM_INFO
	.align		4
.L_25:
        /*0098*/ 	.byte	0x04, 0x17
        /*009a*/ 	.short	(.L_27 - .L_26)
.L_26:
        /*009c*/ 	.word	0x00000000
        /*00a0*/ 	.short	0x0004
        /*00a2*/ 	.short	0x001c
        /*00a4*/ 	.byte	0x00, 0xf0, 0x11, 0x00


	//----- nvinfo : EIATTR_KPARAM_INFO
	.align		4
.L_27:
        /*00a8*/ 	.byte	0x04, 0x17
        /*00aa*/ 	.short	(.L_29 - .L_28)
.L_28:
        /*00ac*/ 	.word	0x00000000
        /*00b0*/ 	.short	0x0003
        /*00b2*/ 	.short	0x0018
        /*00b4*/ 	.byte	0x00, 0xf0, 0x11, 0x00


	//----- nvinfo : EIATTR_KPARAM_INFO
	.align		4
.L_29:
        /*00b8*/ 	.byte	0x04, 0x17
        /*00ba*/ 	.short	(.L_31 - .L_30)
.L_30:
        /*00bc*/ 	.word	0x00000000
        /*00c0*/ 	.short	0x0002
        /*00c2*/ 	.short	0x0010
        /*00c4*/ 	.byte	0x00, 0xf4, 0x21, 0x00


	//----- nvinfo : EIATTR_KPARAM_INFO
	.align		4
.L_31:
        /*00c8*/ 	.byte	0x04, 0x17
        /*00ca*/ 	.short	(.L_33 - .L_32)
.L_32:
        /*00cc*/ 	.word	0x00000000
        /*00d0*/ 	.short	0x0001
        /*00d2*/ 	.short	0x0008
        /*00d4*/ 	.byte	0x00, 0xf4, 0x21, 0x00


	//----- nvinfo : EIATTR_KPARAM_INFO
	.align		4
.L_33:
        /*00d8*/ 	.byte	0x04, 0x17
        /*00da*/ 	.short	(.L_35 - .L_34)
.L_34:
        /*00dc*/ 	.word	0x00000000
        /*00e0*/ 	.short	0x0000
        /*00e2*/ 	.short	0x0000
        /*00e4*/ 	.byte	0x00, 0xf4, 0x21, 0x00


	//----- nvinfo : EIATTR_SPARSE_MMA_MASK
	.align		4
.L_35:
        /*00e8*/ 	.byte	0x03, 0x50
        /*00ea*/ 	.short	0x0000


	//----- nvinfo : EIATTR_MAXREG_COUNT
	.align		4
        /*00ec*/ 	.byte	0x03, 0x1b
        /*00ee*/ 	.short	0x0080


	//----- nvinfo : EIATTR_NUM_BARRIERS
	.align		4
        /*00f0*/ 	.byte	0x02, 0x4c
        /*00f2*/ 	.byte	0x01
	.zero		1


	//----- nvinfo : EIATTR_VRC_CTA_INIT_COUNT
	.align		4
        /*00f4*/ 	.byte	0x02, 0x4a
	.zero		1
	.zero		1


	//----- nvinfo : EIATTR_EXIT_INSTR_OFFSETS
	.align		4
        /*00f8*/ 	.byte	0x04, 0x1c
        /*00fa*/ 	.short	(.L_37 - .L_36)


	//   ....[0]....
.L_36:
        /*00fc*/ 	.word	0x00004890


	//   ....[1]....
        /*0100*/ 	.word	0x000048b0


	//----- nvinfo : EIATTR_REQNTID
	.align		4
.L_37:
        /*0104*/ 	.byte	0x04, 0x10
        /*0106*/ 	.short	(.L_39 - .L_38)
.L_38:
        /*0108*/ 	.word	0x00000200
        /*010c*/ 	.word	0x00000001
        /*0110*/ 	.word	0x00000001


	//----- nvinfo : EIATTR_CBANK_PARAM_SIZE
	.align		4
.L_39:
        /*0114*/ 	.byte	0x03, 0x19
        /*0116*/ 	.short	0x0050


	//----- nvinfo : EIATTR_PARAM_CBANK
	.align		4
        /*0118*/ 	.byte	0x04, 0x0a
        /*011a*/ 	.short	(.L_41 - .L_40)
	.align		4
.L_40:
        /*011c*/ 	.word	index@(.nv.constant0.matmul_kernel)
        /*0120*/ 	.short	0x0380
        /*0122*/ 	.short	0x0050


	//----- nvinfo : EIATTR_SW_WAR
	.align		4
.L_41:
        /*0124*/ 	.byte	0x04, 0x36
        /*0126*/ 	.short	(.L_43 - .L_42)
.L_42:
        /*0128*/ 	.word	0x00000008
.L_43:


//--------------------- .nv.compat                --------------------------
	.section	.nv.compat,"",@"SHT_CUDA_COMPAT_INFO"
	.align	4
        /*0000*/ 	.byte	0x02, 0x02, 0x01, 0x00, 0x02, 0x05, 0x05, 0x00, 0x02, 0x03, 0x00, 0x00, 0x02, 0x06, 0x01, 0x00


//--------------------- .nv.callgraph             --------------------------
	.section	.nv.callgraph,"",@"SHT_CUDA_CALLGRAPH"
	.align	4
	.sectionentsize	8
	.align		4
        /*0000*/ 	.word	0x00000000
	.align		4
        /*0004*/ 	.word	0xffffffff
	.align		4
        /*0008*/ 	.word	0x00000000
	.align		4
        /*000c*/ 	.word	0xfffffffe
	.align		4
        /*0010*/ 	.word	0x00000000
	.align		4
        /*0014*/ 	.word	0xfffffffd
	.align		4
        /*0018*/ 	.word	0x00000000
	.align		4
        /*001c*/ 	.word	0xfffffffc


//--------------------- .text.matmul_kernel       --------------------------
	.section	.text.matmul_kernel,"ax",@progbits
	.align	128
        .global         matmul_kernel
        .type           matmul_kernel,@function
        .size           matmul_kernel,(.L_x_4 - matmul_kernel)
        .other          matmul_kernel,@"STO_CUDA_ENTRY STV_DEFAULT"
matmul_kernel:
.text.matmul_kernel:
[----:B------:R-:W1:Y:S08]  /*0000*/  LDC R1, c[0x0][0x37c] ;  /* 0x0000df00ff017b82 */ /* 0x000e700000000800 */
[----:B------:R-:W2:Y:S01]  /*0010*/  LDC.64 R10, c[0x0][0x398] ;  /* 0x0000e600ff0a7b82 */ /* 0x000ea20000000a00 */
[----:B------:R-:W3:Y:S01]  /*0020*/  S2R R5, SR_CTAID.X ;  /* 0x0000000000057919 */ /* 0x000ee20000002500 */
[----:B------:R-:W4:Y:S01]  /*0030*/  LDCU.128 UR12, c[0x0][0x3a0] ;  /* 0x00007400ff0c77ac */ /* 0x000f220008000c00 */
[----:B------:R-:W5:Y:S01]  /*0040*/  S2R R109, SR_TID.X ;  /* 0x00000000006d7919 */ /* 0x000f620000002100 */
[----:B------:R-:W1:Y:S04]  /*0050*/  LDCU.128 UR20, c[0x0][0x380] ;  /* 0x00007000ff1477ac */ /* 0x000e680008000c00 */
[----:B------:R-:W1:Y:S01]  /*0060*/  S2UR UR8, SR_CgaCtaId ;  /* 0x00000000000879c3 */ /* 0x000e620000008800 */
[----:B------:R-:W1:Y:S01]  /*0070*/  LDCU UR6, c[0x0][0x3b0] ;  /* 0x00007600ff0677ac */ /* 0x000e620008000800 */
[----:B------:R-:W1:Y:S01]  /*0080*/  LDCU.64 UR16, c[0x0][0x358] ;  /* 0x00006b00ff1077ac */ /* 0x000e620008000a00 */
[----:B----4-:R-:W-:Y:S01]  /*0090*/  UIADD3 UR5, UPT, UPT, UR12, 0x1f, URZ ;  /* 0x0000001f0c057890 */ /* 0x010fe2000fffe0ff */
[----:B------:R-:W-:Y:S01]  /*00a0*/  IMAD.U32 R75, RZ, RZ, UR14 ;  /* 0x0000000eff4b7e24 */ /* 0x000fe2000f8e00ff */
[----:B------:R-:W-:Y:S01]  /*00b0*/  UIADD3 UR7, UPT, UPT, UR12, -0x20, URZ ;  /* 0xffffffe00c077890 */ /* 0x000fe2000fffe0ff */
[----:B--2---:R-:W-:Y:S01]  /*00c0*/  VIADD R0, R11, 0xff ;  /* 0x000000ff0b007836 */ /* 0x004fe20000000000 */
[----:B------:R-:W-:-:S04]  /*00d0*/  UISETP.GT.AND UP0, UPT, UR5, 0x3f, UPT ;  /* 0x0000003f0500788c */ /* 0x000fc8000bf04270 */
[----:B------:R-:W-:-:S04]  /*00e0*/  SHF.R.S32.HI R3, RZ, 0x1f, R0 ;  /* 0x0000001fff037819 */ /* 0x000fc80000011400 */
[----:B------:R-:W-:Y:S02]  /*00f0*/  LEA.HI R3, R3, R0, RZ, 0x8 ;  /* 0x0000000003037211 */ /* 0x000fe400078f40ff */
[----:B---3--:R-:W-:Y:S02]  /*0100*/  IABS R8, R5 ;  /* 0x0000000500087213 */ /* 0x008fe40000000000 */
[----:B------:R-:W-:Y:S01]  /*0110*/  SHF.R.S32.HI R3, RZ, 0x8, R3 ;  /* 0x00000008ff037819 */ /* 0x000fe20000011403 */
[C---:B-----5:R-:W-:Y:S01]  /*0120*/  IMAD.SHL.U32 R114, R109.reuse, 0x4, RZ ;  /* 0x000000046d727824 */ /* 0x060fe200078e00ff */
[----:B------:R-:W-:Y:S02]  /*0130*/  LOP3.LUT R56, R109, 0xe0, RZ, 0xc0, !PT ;  /* 0x000000e06d387812 */ /* 0x000fe400078ec0ff */
[----:B------:R-:W-:Y:S01]  /*0140*/  SHF.R.U32.HI R14, RZ, 0x1, R109 ;  /* 0x00000001ff0e7819 */ /* 0x000fe2000001166d */
[----:B------:R-:W-:Y:S01]  /*0150*/  IMAD.SHL.U32 R4, R3, 0x8, RZ ;  /* 0x0000000803047824 */ /* 0x000fe200078e00ff */
[----:B------:R-:W-:-:S02]  /*0160*/  LOP3.LUT R115, R114, 0x7fc, RZ, 0xc0, !PT ;  /* 0x000007fc72737812 */ /* 0x000fc400078ec0ff */
[----:B------:R-:W-:Y:S02]  /*0170*/  LEA.HI R118, R109, 0x18, RZ, 0x1a ;  /* 0x000000186d767811 */ /* 0x000fe400078fd0ff */
[-C--:B------:R-:W-:Y:S02]  /*0180*/  IABS R7, R4.reuse ;  /* 0x0000000400077213 */ /* 0x080fe40000000000 */
[----:B------:R-:W-:Y:S01]  /*0190*/  IABS R12, R4 ;  /* 0x00000004000c7213 */ /* 0x000fe20000000000 */
[----:B------:R-:W-:Y:S01]  /*01a0*/  IMAD R74, R118, UR14, RZ ;  /* 0x0000000e764a7c24 */ /* 0x000fe2000f8e02ff */
[----:B------:R-:W2:Y:S01]  /*01b0*/  I2F.RP R0, R7 ;  /* 0x0000000700007306 */ /* 0x000ea20000209400 */
[----:B------:R-:W-:Y:S02]  /*01c0*/  LOP3.LUT R115, R115, 0x60, R14, 0x78, !PT ;  /* 0x0000006073737812 */ /* 0x000fe400078e780e */
[----:B------:R-:W-:Y:S01]  /*01d0*/  SHF.R.U32.HI R124, RZ, 0x6, R109 ;  /* 0x00000006ff7c7819 */ /* 0x000fe2000001166d */
[----:B------:R-:W-:Y:S01]  /*01e0*/  IMAD.SHL.U32 R119, R74, 0x4, RZ ;  /* 0x000000044a777824 */ /* 0x000fe200078e00ff */
[----:B------:R-:W-:-:S02]  /*01f0*/  LEA.HI R122, R109, 0x8, RZ, 0x1a ;  /* 0x000000086d7a7811 */ /* 0x000fc400078fd0ff */
[----:B------:R-:W-:Y:S02]  /*0200*/  SGXT.U32 R124, R124, 0x3 ;  /* 0x000000037c7c781a */ /* 0x000fe40000000000 */
[----:B------:R-:W-:Y:S01]  /*0210*/  LOP3.LUT R117, R109, 0x1f, RZ, 0xc0, !PT ;  /* 0x0000001f6d757812 */ /* 0x000fe200078ec0ff */
[----:B------:R-:W-:Y:S01]  /*0220*/  IMAD R76, R122, UR14, RZ ;  /* 0x0000000e7a4c7c24 */ /* 0x000fe2000f8e02ff */
[----:B------:R-:W-:-:S03]  /*0230*/  LOP3.LUT R120, R124, 0x10, RZ, 0xfc, !PT ;  /* 0x000000107c787812 */ /* 0x000fc600078efcff */
[----:B------:R-:W-:Y:S01]  /*0240*/  IMAD R73, R117, UR15, RZ ;  /* 0x0000000f75497c24 */ /* 0x000fe2000f8e02ff */
[----:B--2---:R-:W2:Y:S01]  /*0250*/  MUFU.RCP R0, R0 ;  /* 0x0000000000007308 */ /* 0x004ea20000001000 */
[----:B------:R-:W-:Y:S02]  /*0260*/  IMAD.SHL.U32 R123, R76, 0x4, RZ ;  /* 0x000000044c7b7824 */ /* 0x000fe400078e00ff */
[----:B------:R-:W-:Y:S02]  /*0270*/  IMAD.SHL.U32 R116, R73, 0x4, RZ ;  /* 0x0000000449747824 */ /* 0x000fe400078e00ff */
[----:B--2---:R-:W-:Y:S02]  /*0280*/  VIADD R2, R0, 0xffffffe ;  /* 0x0ffffffe00027836 */ /* 0x004fe40000000000 */
[----:B------:R-:W-:Y:S02]  /*0290*/  IMAD.MOV R0, RZ, RZ, -R12 ;  /* 0x000000ffff007224 */ /* 0x000fe400078e0a0c */
[----:B------:R2:W3:Y:S02]  /*02a0*/  F2I.FTZ.U32.TRUNC.NTZ R3, R2 ;  /* 0x0000000200037305 */ /* 0x0004e4000021f000 */
[----:B--2---:R-:W-:-:S02]  /*02b0*/  IMAD.MOV.U32 R2, RZ, RZ, RZ ;  /* 0x000000ffff027224 */ /* 0x004fc400078e00ff */
[----:B---3--:R-:W-:-:S04]  /*02c0*/  IMAD.MOV R6, RZ, RZ, -R3 ;  /* 0x000000ffff067224 */ /* 0x008fc800078e0a03 */
[----:B------:R-:W-:Y:S02]  /*02d0*/  IMAD R9, R6, R7, RZ ;  /* 0x0000000706097224 */ /* 0x000fe400078e02ff */
[----:B------:R-:W-:Y:S02]  /*02e0*/  IMAD.MOV.U32 R6, RZ, RZ, R8 ;  /* 0x000000ffff067224 */ /* 0x000fe400078e0008 */
[----:B------:R-:W-:-:S06]  /*02f0*/  IMAD.HI.U32 R3, R3, R9, R2 ;  /* 0x0000000903037227 */ /* 0x000fcc00078e0002 */
[----:B------:R-:W-:-:S04]  /*0300*/  IMAD.HI.U32 R3, R3, R6, RZ ;  /* 0x0000000603037227 */ /* 0x000fc800078e00ff */
[----:B------:R-:W-:-:S05]  /*0310*/  IMAD R0, R3, R0, R6 ;  /* 0x0000000003007224 */ /* 0x000fca00078e0206 */
[----:B------:R-:W-:-:S13]  /*0320*/  ISETP.GT.U32.AND P1, PT, R7, R0, PT ;  /* 0x000000000700720c */ /* 0x000fda0003f24070 */
[----:B------:R-:W-:Y:S02]  /*0330*/  @!P1 IMAD.IADD R0, R0, 0x1, -R7 ;  /* 0x0000000100009824 */ /* 0x000fe400078e0a07 */
[----:B------:R-:W-:Y:S01]  /*0340*/  @!P1 VIADD R3, R3, 0x1 ;  /* 0x0000000103039836 */ /* 0x000fe20000000000 */
[----:B------:R-:W-:Y:S02]  /*0350*/  ISETP.NE.AND P1, PT, R4, RZ, PT ;  /* 0x000000ff0400720c */ /* 0x000fe40003f25270 */
[----:B------:R-:W-:Y:S02]  /*0360*/  ISETP.GE.U32.AND P0, PT, R0, R7, PT ;  /* 0x000000070000720c */ /* 0x000fe40003f06070 */
[----:B------:R-:W-:-:S04]  /*0370*/  LOP3.LUT R0, R5, R4, RZ, 0x3c, !PT ;  /* 0x0000000405007212 */ /* 0x000fc800078e3cff */
[----:B------:R-:W-:Y:S01]  /*0380*/  ISETP.GE.AND P2, PT, R0, RZ, PT ;  /* 0x000000ff0000720c */ /* 0x000fe20003f46270 */
[----:B------:R-:W-:-:S06]  /*0390*/  VIADD R0, R10, 0x3f ;  /* 0x0000003f0a007836 */ /* 0x000fcc0000000000 */
[----:B------:R-:W-:-:S04]  /*03a0*/  @P0 VIADD R3, R3, 0x1 ;  /* 0x0000000103030836 */ /* 0x000fc80000000000 */
[----:B------:R-:W-:Y:S01]  /*03b0*/  IMAD.MOV.U32 R2, RZ, RZ, R3 ;  /* 0x000000ffff027224 */ /* 0x000fe200078e0003 */
[----:B------:R-:W-:-:S03]  /*03c0*/  SHF.R.S32.HI R3, RZ, 0x1f, R0 ;  /* 0x0000001fff037819 */ /* 0x000fc60000011400 */
[----:B------:R-:W-:Y:S01]  /*03d0*/  @!P2 IMAD.MOV R2, RZ, RZ, -R2 ;  /* 0x000000ffff02a224 */ /* 0x000fe200078e0a02 */
[----:B------:R-:W-:Y:S02]  /*03e0*/  @!P1 LOP3.LUT R2, RZ, R4, RZ, 0x33, !PT ;  /* 0x00000004ff029212 */ /* 0x000fe400078e33ff */
[----:B------:R-:W-:-:S03]  /*03f0*/  LEA.HI R3, R3, R0, RZ, 0x6 ;  /* 0x0000000003037211 */ /* 0x000fc600078f30ff */
[----:B------:R-:W-:Y:S02]  /*0400*/  IMAD.SHL.U32 R18, R2, 0x8, RZ ;  /* 0x0000000802127824 */ /* 0x000fe400078e00ff */
[----:B------:R-:W-:-:S03]  /*0410*/  IMAD.MOV R2, RZ, RZ, -R2 ;  /* 0x000000ffff027224 */ /* 0x000fc600078e0a02 */
[----:B------:R-:W-:Y:S01]  /*0420*/  LEA.HI.SX32 R3, R3, -R18, 0x1a ;  /* 0x8000001203037211 */ /* 0x000fe200078fd2ff */
[----:B------:R-:W-:Y:S02]  /*0430*/  IMAD R20, R4, R2, R5 ;  /* 0x0000000204147224 */ /* 0x000fe400078e0205 */
[----:B------:R-:W-:Y:S01]  /*0440*/  IMAD.MOV.U32 R2, RZ, RZ, RZ ;  /* 0x000000ffff027224 */ /* 0x000fe200078e00ff */
[----:B------:R-:W-:Y:S02]  /*0450*/  VIMNMX R21, PT, PT, R3, 0x8, PT ;  /* 0x0000000803157848 */ /* 0x000fe40003fe0100 */
[----:B------:R-:W-:Y:S02]  /*0460*/  IABS R7, R20 ;  /* 0x0000001400077213 */ /* 0x000fe40000000000 */
[-C--:B------:R-:W-:Y:S02]  /*0470*/  IABS R8, R21.reuse ;  /* 0x0000001500087213 */ /* 0x080fe40000000000 */
[----:B------:R-:W-:-:S02]  /*0480*/  IABS R4, R21 ;  /* 0x0000001500047213 */ /* 0x000fc40000000000 */
[----:B------:R-:W2:Y:S08]  /*0490*/  I2F.RP R0, R8 ;  /* 0x0000000800007306 */ /* 0x000eb00000209400 */
[----:B--2---:R-:W2:Y:S02]  /*04a0*/  MUFU.RCP R0, R0 ;  /* 0x0000000000007308 */ /* 0x004ea40000001000 */
[----:B--2---:R-:W-:-:S06]  /*04b0*/  VIADD R3, R0, 0xffffffe ;  /* 0x0ffffffe00037836 */ /* 0x004fcc0000000000 */
[----:B------:R-:W2:Y:S02]  /*04c0*/  F2I.FTZ.U32.TRUNC.NTZ R3, R3 ;  /* 0x0000000300037305 */ /* 0x000ea4000021f000 */
[----:B--2---:R-:W-:-:S04]  /*04d0*/  IMAD.MOV R6, RZ, RZ, -R3 ;  /* 0x000000ffff067224 */ /* 0x004fc800078e0a03 */
[----:B------:R-:W-:-:S04]  /*04e0*/  IMAD.MOV.U32 R5, RZ, RZ, R6 ;  /* 0x000000ffff057224 */ /* 0x000fc800078e0006 */
[----:B------:R-:W-:-:S04]  /*04f0*/  IMAD R5, R5, R8, RZ ;  /* 0x0000000805057224 */ /* 0x000fc800078e02ff */
[----:B------:R-:W-:-:S04]  /*0500*/  IMAD.HI.U32 R2, R3, R5, R2 ;  /* 0x0000000503027227 */ /* 0x000fc800078e0002 */
[----:B------:R-:W-:Y:S01]  /*0510*/  IMAD.MOV R3, RZ, RZ, -R4 ;  /* 0x000000ffff037224 */ /* 0x000fe200078e0a04 */
[----:B------:R-:W-:Y:S01]  /*0520*/  IABS R4, R11 ;  /* 0x0000000b00047213 */ /* 0x000fe20000000000 */
[----:B------:R-:W-:-:S04]  /*0530*/  IMAD.HI.U32 R0, R2, R7, RZ ;  /* 0x0000000702007227 */ /* 0x000fc800078e00ff */
[----:B------:R-:W-:Y:S02]  /*0540*/  IMAD R3, R0, R3, R7 ;  /* 0x0000000300037224 */ /* 0x000fe400078e0207 */
[----:B------:R-:W-:Y:S01]  /*0550*/  IMAD.MOV.U32 R2, RZ, RZ, R4 ;  /* 0x000000ffff027224 */ /* 0x000fe200078e0004 */
[----:B------:R-:W-:Y:S02]  /*0560*/  IABS R4, R10 ;  /* 0x0000000a00047213 */ /* 0x000fe40000000000 */
[----:B------:R-:W-:Y:S01]  /*0570*/  ISETP.GT.U32.AND P1, PT, R8, R3, PT ;  /* 0x000000030800720c */ /* 0x000fe20003f24070 */
[----:B------:R-:W2:Y:S08]  /*0580*/  I2F.RP R6, R2 ;  /* 0x0000000200067306 */ /* 0x000eb00000209400 */
[----:B------:R-:W3:Y:S04]  /*0590*/  I2F.RP R5, R4 ;  /* 0x0000000400057306 */ /* 0x000ee80000209400 */
[----:B------:R-:W-:-:S02]  /*05a0*/  @!P1 IMAD.IADD R3, R3, 0x1, -R8 ;  /* 0x0000000103039824 */ /* 0x000fc400078e0a08 */
[----:B------:R-:W-:Y:S01]  /*05b0*/  @!P1 VIADD R0, R0, 0x1 ;  /* 0x0000000100009836 */ /* 0x000fe20000000000 */
[----:B------:R-:W-:Y:S01]  /*05c0*/  ISETP.NE.AND P1, PT, R21, RZ, PT ;  /* 0x000000ff1500720c */ /* 0x000fe20003f25270 */
[----:B--2---:R-:W2:Y:S01]  /*05d0*/  MUFU.RCP R6, R6 ;  /* 0x0000000600067308 */ /* 0x004ea20000001000 */
[----:B------:R-:W-:Y:S02]  /*05e0*/  ISETP.GE.U32.AND P0, PT, R3, R8, PT ;  /* 0x000000080300720c */ /* 0x000fe40003f06070 */
[----:B------:R-:W-:-:S04]  /*05f0*/  LOP3.LUT R3, R20, R21, RZ, 0x3c, !PT ;  /* 0x0000001514037212 */ /* 0x000fc800078e3cff */
[----:B------:R-:W-:Y:S01]  /*0600*/  ISETP.GE.AND P2, PT, R3, RZ, PT ;  /* 0x000000ff0300720c */ /* 0x000fe20003f46270 */
[----:B---3--:R-:W3:Y:S01]  /*0610*/  MUFU.RCP R5, R5 ;  /* 0x0000000500057308 */ /* 0x008ee20000001000 */
[----:B------:R-:W-:-:S04]  /*0620*/  SHF.R.U32.HI R3, RZ, 0x5, R109 ;  /* 0x00000005ff037819 */ /* 0x000fc8000001166d */
[----:B------:R-:W-:Y:S01]  /*0630*/  SGXT.U32 R3, R3, 0x4 ;  /* 0x000000040303781a */ /* 0x000fe20000000000 */
[----:B------:R-:W-:Y:S02]  /*0640*/  @P0 VIADD R0, R0, 0x1 ;  /* 0x0000000100000836 */ /* 0x000fe40000000000 */
[----:B--2---:R-:W-:Y:S02]  /*0650*/  VIADD R8, R6, 0xffffffe ;  /* 0x0ffffffe06087836 */ /* 0x004fe40000000000 */
[----:B------:R-:W-:Y:S02]  /*0660*/  IMAD.MOV.U32 R16, RZ, RZ, R0 ;  /* 0x000000ffff107224 */ /* 0x000fe400078e0000 */
[----:B------:R2:W4:Y:S02]  /*0670*/  F2I.FTZ.U32.TRUNC.NTZ R9, R8 ;  /* 0x0000000800097305 */ /* 0x000524000021f000 */
[----:B------:R-:W-:Y:S01]  /*0680*/  @!P2 IMAD.MOV R16, RZ, RZ, -R16 ;  /* 0x000000ffff10a224 */ /* 0x000fe200078e0a10 */
[----:B------:R-:W-:Y:S01]  /*0690*/  @!P1 LOP3.LUT R16, RZ, R21, RZ, 0x33, !PT ;  /* 0x00000015ff109212 */ /* 0x000fe200078e33ff */
[----:B---3--:R-:W-:-:S04]  /*06a0*/  VIADD R6, R5, 0xffffffe ;  /* 0x0ffffffe05067836 */ /* 0x008fc80000000000 */
[----:B------:R-:W-:Y:S02]  /*06b0*/  IMAD.SHL.U32 R0, R16, 0x100, RZ ;  /* 0x0000010010007824 */ /* 0x000fe400078e00ff */
[----:B--2---:R-:W-:Y:S02]  /*06c0*/  IMAD.MOV.U32 R8, RZ, RZ, RZ ;  /* 0x000000ffff087224 */ /* 0x004fe400078e00ff */
[----:B------:R-:W-:Y:S01]  /*06d0*/  IMAD.MOV R14, RZ, RZ, -R16 ;  /* 0x000000ffff0e7224 */ /* 0x000fe200078e0a10 */
[----:B------:R-:W-:Y:S01]  /*06e0*/  LEA.HI R13, R109, R0, RZ, 0x1b ;  /* 0x000000006d0d7211 */ /* 0x000fe200078fd8ff */
[----:B----4-:R-:W-:Y:S01]  /*06f0*/  IMAD.MOV R7, RZ, RZ, -R9 ;  /* 0x000000ffff077224 */ /* 0x010fe200078e0a09 */
[----:B------:R-:W-:-:S03]  /*0700*/  LOP3.LUT R12, R0, R3, RZ, 0xfc, !PT ;  /* 0x00000003000c7212 */ /* 0x000fc600078efcff */
[C---:B------:R-:W-:Y:S02]  /*0710*/  VIADD R22, R13.reuse, 0x10 ;  /* 0x000000100d167836 */ /* 0x040fe40000000000 */
[----:B------:R-:W-:Y:S01]  /*0720*/  IMAD.MOV.U32 R5, RZ, RZ, R7 ;  /* 0x000000ffff057224 */ /* 0x000fe200078e0007 */
[----:B------:R-:W-:Y:S01]  /*0730*/  LOP3.LUT R24, R12, 0x20, RZ, 0xfc, !PT ;  /* 0x000000200c187812 */ /* 0x000fe200078efcff */
[----:B------:R-:W-:Y:S01]  /*0740*/  VIADD R25, R13, 0x30 ;  /* 0x000000300d197836 */ /* 0x000fe20000000000 */
[----:B------:R-:W-:Y:S01]  /*0750*/  IABS R3, R22 ;  /* 0x0000001600037213 */ /* 0x000fe20000000000 */
[----:B------:R-:W-:Y:S01]  /*0760*/  IMAD R5, R5, R2, RZ ;  /* 0x0000000205057224 */ /* 0x000fe200078e02ff */
[----:B------:R-:W-:Y:S01]  /*0770*/  IABS R17, R24 ;  /* 0x0000001800117213 */ /* 0x000fe20000000000 */
[----:B------:R-:W2:Y:S01]  /*0780*/  F2I.FTZ.U32.TRUNC.NTZ R7, R6 ;  /* 0x0000000600077305 */ /* 0x000ea2000021f000 */
[----:B------:R-:W-:Y:S01]  /*0790*/  IABS R19, R25 ;  /* 0x0000001900137213 */ /* 0x000fe20000000000 */
[----:B------:R-:W-:Y:S01]  /*07a0*/  IMAD.HI.U32 R5, R9, R5, R8 ;  /* 0x0000000509057227 */ /* 0x000fe200078e0008 */
[----:B------:R-:W-:-:S02]  /*07b0*/  SHF.R.U32.HI R9, RZ, 0x1, R56 ;  /* 0x00000001ff097819 */ /* 0x000fc40000011638 */
[----:B------:R-:W-:Y:S01]  /*07c0*/  ISETP.GE.AND P2, PT, R24, RZ, PT ;  /* 0x000000ff1800720c */ /* 0x000fe20003f46270 */
[----:B------:R-:W-:Y:S01]  /*07d0*/  IMAD.MOV.U32 R8, RZ, RZ, R3 ;  /* 0x000000ffff087224 */ /* 0x000fe200078e0003 */
[----:B------:R-:W-:Y:S01]  /*07e0*/  LOP3.LUT R114, R9, 0x7fc, R114, 0x78, !PT ;  /* 0x000007fc09727812 */ /* 0x000fe200078e7872 */
[----:B------:R-:W-:Y:S01]  /*07f0*/  VIADD R24, R13, 0xb0 ;  /* 0x000000b00d187836 */ /* 0x000fe20000000000 */
[----:B------:R-:W-:Y:S01]  /*0800*/  ISETP.GE.AND P3, PT, R22, RZ, PT ;  /* 0x000000ff1600720c */ /* 0x000fe20003f66270 */
[C---:B------:R-:W-:Y:S01]  /*0810*/  IMAD.HI.U32 R3, R5.reuse, R8, RZ ;  /* 0x0000000805037227 */ /* 0x040fe200078e00ff */
[C---:B------:R-:W-:Y:S02]  /*0820*/  LOP3.LUT R22, R12.reuse, 0xa0, RZ, 0xfc, !PT ;  /* 0x000000a00c167812 */ /* 0x040fe400078efcff */
[----:B------:R-:W-:Y:S01]  /*0830*/  LOP3.LUT R26, R12, 0xc0, RZ, 0xfc, !PT ;  /* 0x000000c00c1a7812 */ /* 0x000fe200078efcff */
[----:B------:R-:W-:Y:S01]  /*0840*/  IMAD.MOV R15, RZ, RZ, -R3 ;  /* 0x000000ffff0f7224 */ /* 0x000fe200078e0a03 */
[----:B------:R-:W-:Y:S01]  /*0850*/  IABS R33, R22 ;  /* 0x0000001600217213 */ /* 0x000fe20000000000 */
[----:B------:R-:W-:Y:S01]  /*0860*/  IMAD.HI.U32 R3, R5, R17, RZ ;  /* 0x0000001105037227 */ /* 0x000fe200078e00ff */
[----:B------:R-:W-:-:S03]  /*0870*/  IABS R35, R24 ;  /* 0x0000001800237213 */ /* 0x000fc60000000000 */
[----:B------:R-:W-:Y:S02]  /*0880*/  IMAD R9, R2, R15, R8 ;  /* 0x0000000f02097224 */ /* 0x000fe400078e0208 */
[----:B------:R-:W-:-:S03]  /*0890*/  IMAD.HI.U32 R8, R5, R19, RZ ;  /* 0x0000001305087227 */ /* 0x000fc600078e00ff */
[C---:B------:R-:W-:Y:S01]  /*08a0*/  ISETP.GT.U32.AND P1, PT, R2.reuse, R9, PT ;  /* 0x000000090200720c */ /* 0x040fe20003f24070 */
[----:B------:R-:W-:Y:S02]  /*08b0*/  IMAD.MOV R16, RZ, RZ, -R3 ;  /* 0x000000ffff107224 */ /* 0x000fe400078e0a03 */
[----:B------:R-:W-:Y:S02]  /*08c0*/  IMAD.MOV R8, RZ, RZ, -R8 ;  /* 0x000000ffff087224 */ /* 0x000fe400078e0a08 */
[----:B------:R-:W-:Y:S01]  /*08d0*/  IMAD R17, R2, R16, R17 ;  /* 0x0000001002117224 */ /* 0x000fe200078e0211 */
[----:B------:R-:W-:Y:S01]  /*08e0*/  LOP3.LUT R16, R12, 0xe0, RZ, 0xfc, !PT ;  /* 0x000000e00c107812 */ /* 0x000fe200078efcff */
[C---:B------:R-:W-:Y:S02]  /*08f0*/  IMAD R19, R2.reuse, R8, R19 ;  /* 0x0000000802137224 */ /* 0x040fe400078e0213 */
[----:B--2---:R-:W-:Y:S01]  /*0900*/  IMAD.MOV R23, RZ, RZ, -R7 ;  /* 0x000000ffff177224 */ /* 0x004fe200078e0a07 */
[C---:B------:R-:W-:Y:S01]  /*0910*/  ISETP.GT.U32.AND P0, PT, R2.reuse, R17, PT ;  /* 0x000000110200720c */ /* 0x040fe20003f04070 */
[----:B------:R-:W-:Y:S01]  /*0920*/  IMAD.MOV.U32 R6, RZ, RZ, RZ ;  /* 0x000000ffff067224 */ /* 0x000fe200078e00ff */
[----:B------:R-:W-:Y:S01]  /*0930*/  ISETP.GT.U32.AND P6, PT, R2, R19, PT ;  /* 0x000000130200720c */ /* 0x000fe20003fc4070 */
[----:B------:R-:W-:Y:S01]  /*0940*/  IMAD R15, R23, R4, RZ ;  /* 0x00000004170f7224 */ /* 0x000fe200078e02ff */
[----:B------:R-:W-:Y:S01]  /*0950*/  IABS R37, R16 ;  /* 0x0000001000257213 */ /* 0x000fe20000000000 */
[----:B------:R-:W-:-:S02]  /*0960*/  IMAD R3, R21, R14, R20 ;  /* 0x0000000e15037224 */ /* 0x000fc400078e0214 */
[----:B------:R-:W-:Y:S01]  /*0970*/  IMAD.HI.U32 R7, R7, R15, R6 ;  /* 0x0000000f07077227 */ /* 0x000fe200078e0006 */
[----:B------:R-:W-:-:S03]  /*0980*/  LOP3.LUT R6, R12, 0x40, RZ, 0xfc, !PT ;  /* 0x000000400c067812 */ /* 0x000fc600078efcff */
[----:B------:R-:W-:Y:S01]  /*0990*/  VIADD R15, R13, 0x50 ;  /* 0x000000500d0f7836 */ /* 0x000fe20000000000 */
[----:B------:R-:W-:Y:S01]  /*09a0*/  IABS R21, R6 ;  /* 0x0000000600157213 */ /* 0x000fe20000000000 */
[--C-:B------:R-:W-:Y:S01]  /*09b0*/  @!P0 IMAD.IADD R17, R17, 0x1, -R2.reuse ;  /* 0x0000000111118824 */ /* 0x100fe200078e0a02 */
[----:B------:R-:W-:Y:S01]  /*09c0*/  ISETP.GE.AND P5, PT, R6, RZ, PT ;  /* 0x000000ff0600720c */ /* 0x000fe20003fa6270 */
[----:B------:R-:W-:Y:S01]  /*09d0*/  @!P6 IMAD.IADD R19, R19, 0x1, -R2 ;  /* 0x000000011313e824 */ /* 0x000fe200078e0a02 */
[----:B------:R-:W-:Y:S01]  /*09e0*/  IABS R23, R15 ;  /* 0x0000000f00177213 */ /* 0x000fe20000000000 */
[----:B------:R-:W-:Y:S01]  /*09f0*/  IMAD.HI.U32 R8, R5, R21, RZ ;  /* 0x0000001505087227 */ /* 0x000fe200078e00ff */
[C---:B------:R-:W-:Y:S02]  /*0a00*/  ISETP.GT.U32.AND P6, PT, R2.reuse, R17, PT ;  /* 0x000000110200720c */ /* 0x040fe40003fc4070 */
[----:B------:R-:W-:Y:S01]  /*0a10*/  LOP3.LUT R6, R109, 0x3f, RZ, 0xc0, !PT ;  /* 0x0000003f6d067812 */ /* 0x000fe200078ec0ff */
[----:B------:R-:W-:Y:S01]  /*0a20*/  IMAD.HI.U32 R14, R5, R23, RZ ;  /* 0x00000017050e7227 */ /* 0x000fe200078e00ff */
[----:B------:R-:W-:-:S03]  /*0a30*/  ISETP.GT.U32.AND P0, PT, R2, R19, PT ;  /* 0x000000130200720c */ /* 0x000fc60003f04070 */
[----:B------:R-:W-:Y:S01]  /*0a40*/  @!P1 IMAD.IADD R9, R9, 0x1, -R2 ;  /* 0x0000000109099824 */ /* 0x000fe200078e0a02 */
[----:B------:R-:W-:Y:S01]  /*0a50*/  ISETP.GE.AND P1, PT, R25, RZ, PT ;  /* 0x000000ff1900720c */ /* 0x000fe20003f26270 */
[----:B------:R-:W-:Y:S02]  /*0a60*/  IMAD.MOV R8, RZ, RZ, -R8 ;  /* 0x000000ffff087224 */ /* 0x000fe400078e0a08 */
[----:B------:R-:W-:Y:S01]  /*0a70*/  IMAD.MOV R14, RZ, RZ, -R14 ;  /* 0x000000ffff0e7224 */ /* 0x000fe200078e0a0e */
[C---:B------:R-:W-:Y:S01]  /*0a80*/  ISETP.GT.U32.AND P4, PT, R2.reuse, R9, PT ;  /* 0x000000090200720c */ /* 0x040fe20003f84070 */
[C---:B------:R-:W-:Y:S02]  /*0a90*/  IMAD R21, R2.reuse, R8, R21 ;  /* 0x0000000802157224 */ /* 0x040fe400078e0215 */
[----:B------:R-:W-:Y:S01]  /*0aa0*/  IMAD R23, R2, R14, R23 ;  /* 0x0000000e02177224 */ /* 0x000fe200078e0217 */
[----:B------:R-:W-:Y:S01]  /*0ab0*/  LOP3.LUT R14, R12, 0x80, RZ, 0xfc, !PT ;  /* 0x000000800c0e7812 */ /* 0x000fe200078efcff */
[----:B------:R-:W-:Y:S01]  /*0ac0*/  @!P6 IMAD.IADD R17, R17, 0x1, -R2 ;  /* 0x000000011111e824 */ /* 0x000fe200078e0a02 */
[----:B------:R-:W-:Y:S01]  /*0ad0*/  ISETP.GT.U32.AND P6, PT, R2, R21, PT ;  /* 0x000000150200720c */ /* 0x000fe20003fc4070 */
[----:B------:R-:W-:Y:S01]  /*0ae0*/  IMAD.IADD R3, R18, 0x1, R3 ;  /* 0x0000000112037824 */ /* 0x000fe200078e0203 */
[----:B------:R-:W-:Y:S01]  /*0af0*/  IABS R29, R14 ;  /* 0x0000000e001d7213 */ /* 0x000fe20000000000 */
[----:B------:R-:W-:Y:S01]  /*0b00*/  @!P2 IMAD.MOV R17, RZ, RZ, -R17 ;  /* 0x000000ffff11a224 */ /* 0x000fe200078e0a11 */
[----:B------:R-:W-:Y:S01]  /*0b10*/  ISETP.GT.U32.AND P2, PT, R2, R23, PT ;  /* 0x000000170200720c */ /* 0x000fe20003f44070 */
[----:B------:R-:W-:Y:S01]  /*0b20*/  IMAD R3, R3, 0x40, R6 ;  /* 0x0000004003037824 */ /* 0x000fe200078e0206 */
[----:B------:R-:W-:Y:S01]  /*0b30*/  LOP3.LUT R6, R12, 0x60, RZ, 0xfc, !PT ;  /* 0x000000600c067812 */ /* 0x000fe200078efcff */
[--C-:B------:R-:W-:Y:S01]  /*0b40*/  @!P4 IMAD.IADD R9, R9, 0x1, -R2.reuse ;  /* 0x000000010909c824 */ /* 0x100fe200078e0a02 */
[----:B------:R-:W-:Y:S01]  /*0b50*/  ISETP.GE.AND P4, PT, R15, RZ, PT ;  /* 0x000000ff0f00720c */ /* 0x000fe20003f86270 */
[----:B------:R-:W-:Y:S01]  /*0b60*/  VIADD R8, R13, 0x70 ;  /* 0x000000700d087836 */ /* 0x000fe20000000000 */
[----:B------:R-:W-:Y:S01]  /*0b70*/  IABS R25, R6 ;  /* 0x0000000600197213 */ /* 0x000fe20000000000 */
[----:B------:R-:W-:Y:S01]  /*0b80*/  IMAD.MOV.U32 R15, RZ, RZ, R9 ;  /* 0x000000ffff0f7224 */ /* 0x000fe200078e0009 */
[----:B------:R-:W-:Y:S01]  /*0b90*/  IABS R9, R12 ;  /* 0x0000000c00097213 */ /* 0x000fe20000000000 */
[--C-:B------:R-:W-:Y:S01]  /*0ba0*/  @!P6 IMAD.IADD R21, R21, 0x1, -R2.reuse ;  /* 0x000000011515e824 */ /* 0x100fe200078e0a02 */
[----:B------:R-:W-:Y:S01]  /*0bb0*/  IABS R27, R8 ;  /* 0x00000008001b7213 */ /* 0x000fe20000000000 */
[----:B------:R-:W-:Y:S01]  /*0bc0*/  @!P3 IMAD.MOV R15, RZ, RZ, -R15 ;  /* 0x000000ffff0fb224 */ /* 0x000fe200078e0a0f */
[----:B------:R-:W-:Y:S01]  /*0bd0*/  ISETP.GE.AND P3, PT, R6, RZ, PT ;  /* 0x000000ff0600720c */ /* 0x000fe20003f66270 */
[--C-:B------:R-:W-:Y:S01]  /*0be0*/  @!P2 IMAD.IADD R23, R23, 0x1, -R2.reuse ;  /* 0x000000011717a824 */ /* 0x100fe200078e0a02 */
[----:B------:R-:W-:Y:S01]  /*0bf0*/  ISETP.GT.U32.AND P6, PT, R2, R21, PT ;  /* 0x000000150200720c */ /* 0x000fe20003fc4070 */
[----:B------:R-:W-:Y:S01]  /*0c00*/  @!P0 IMAD.IADD R19, R19, 0x1, -R2 ;  /* 0x0000000113138824 */ /* 0x000fe200078e0a02 */
[----:B------:R-:W-:Y:S01]  /*0c10*/  ISETP.GE.AND P0, PT, R8, RZ, PT ;  /* 0x000000ff0800720c */ /* 0x000fe20003f06270 */
[----:B------:R-:W-:Y:S01]  /*0c20*/  IMAD.HI.U32 R6, R5, R25, RZ ;  /* 0x0000001905067227 */ /* 0x000fe200078e00ff */
[----:B------:R-:W-:-:S03]  /*0c30*/  ISETP.GT.U32.AND P2, PT, R2, R23, PT ;  /* 0x000000170200720c */ /* 0x000fc60003f44070 */
[----:B------:R-:W-:Y:S01]  /*0c40*/  @!P1 IMAD.MOV R19, RZ, RZ, -R19 ;  /* 0x000000ffff139224 */ /* 0x000fe200078e0a13 */
[----:B------:R-:W-:Y:S01]  /*0c50*/  ISETP.GE.AND P1, PT, R14, RZ, PT ;  /* 0x000000ff0e00720c */ /* 0x000fe20003f26270 */
[----:B------:R-:W-:-:S04]  /*0c60*/  IMAD.HI.U32 R8, R5, R27, RZ ;  /* 0x0000001b05087227 */ /* 0x000fc800078e00ff */
[----:B------:R-:W-:Y:S02]  /*0c70*/  IMAD.MOV R14, RZ, RZ, -R6 ;  /* 0x000000ffff0e7224 */ /* 0x000fe400078e0a06 */
[----:B------:R-:W-:Y:S02]  /*0c80*/  IMAD.MOV R8, RZ, RZ, -R8 ;  /* 0x000000ffff087224 */ /* 0x000fe400078e0a08 */
[C---:B------:R-:W-:Y:S02]  /*0c90*/  IMAD R25, R2.reuse, R14, R25 ;  /* 0x0000000e02197224 */ /* 0x040fe400078e0219 */
[C---:B------:R-:W-:Y:S02]  /*0ca0*/  IMAD R27, R2.reuse, R8, R27 ;  /* 0x00000008021b7224 */ /* 0x040fe400078e021b */
[----:B------:R-:W-:Y:S01]  /*0cb0*/  @!P6 IMAD.IADD R21, R21, 0x1, -R2 ;  /* 0x000000011515e824 */ /* 0x000fe200078e0a02 */
[----:B------:R-:W-:Y:S01]  /*0cc0*/  ISETP.GT.U32.AND P6, PT, R2, R25, PT ;  /* 0x000000190200720c */ /* 0x000fe20003fc4070 */
[----:B------:R-:W-:-:S04]  /*0cd0*/  IMAD.HI.U32 R8, R5, R29, RZ ;  /* 0x0000001d05087227 */ /* 0x000fc800078e00ff */
[----:B------:R-:W-:Y:S01]  /*0ce0*/  @!P2 IMAD.IADD R23, R23, 0x1, -R2 ;  /* 0x000000011717a824 */ /* 0x000fe200078e0a02 */
[----:B------:R-:W-:Y:S01]  /*0cf0*/  ISETP.GT.U32.AND P2, PT, R2, R27, PT ;  /* 0x0000001b0200720c */ /* 0x000fe20003f44070 */
[----:B------:R-:W-:Y:S02]  /*0d00*/  VIADD R20, R13, 0x90 ;  /* 0x000000900d147836 */ /* 0x000fe40000000000 */
[----:B------:R-:W-:Y:S02]  /*0d10*/  IMAD.MOV R8, RZ, RZ, -R8 ;  /* 0x000000ffff087224 */ /* 0x000fe400078e0a08 */
[----:B------:R-:W-:Y:S01]  /*0d20*/  IMAD.HI.U32 R6, R5, R9, RZ ;  /* 0x0000000905067227 */ /* 0x000fe200078e00ff */
[----:B------:R-:W-:-:S03]  /*0d30*/  IABS R31, R20 ;  /* 0x00000014001f7213 */ /* 0x000fc60000000000 */
[----:B------:R-:W-:Y:S01]  /*0d40*/  IMAD R29, R2, R8, R29 ;  /* 0x00000008021d7224 */ /* 0x000fe200078e021d */
[----:B------:R-:W-:Y:S01]  /*0d50*/  IABS R8, R26 ;  /* 0x0000001a00087213 */ /* 0x000fe20000000000 */
[----:B------:R-:W-:Y:S02]  /*0d60*/  IMAD.MOV R14, RZ, RZ, -R6 ;  /* 0x000000ffff0e7224 */ /* 0x000fe400078e0a06 */
[----:B------:R-:W-:-:S04]  /*0d70*/  IMAD.HI.U32 R6, R5, R31, RZ ;  /* 0x0000001f05067227 */ /* 0x000fc800078e00ff */
[--C-:B------:R-:W-:Y:S01]  /*0d80*/  @!P6 IMAD.IADD R25, R25, 0x1, -R2.reuse ;  /* 0x000000011919e824 */ /* 0x100fe200078e0a02 */
[----:B------:R-:W-:Y:S01]  /*0d90*/  ISETP.GT.U32.AND P6, PT, R2, R29, PT ;  /* 0x0000001d0200720c */ /* 0x000fe20003fc4070 */
[----:B------:R-:W-:Y:S01]  /*0da0*/  @!P2 IMAD.IADD R27, R27, 0x1, -R2 ;  /* 0x000000011b1ba824 */ /* 0x000fe200078e0a02 */
[----:B------:R-:W-:Y:S01]  /*0db0*/  ISETP.GE.AND P2, PT, R12, RZ, PT ;  /* 0x000000ff0c00720c */ /* 0x000fe20003f46270 */
[----:B------:R-:W-:Y:S02]  /*0dc0*/  IMAD.MOV R6, RZ, RZ, -R6 ;  /* 0x000000ffff067224 */ /* 0x000fe400078e0a06 */
[----:B------:R-:W-:Y:S01]  /*0dd0*/  @!P5 IMAD.MOV R21, RZ, RZ, -R21 ;  /* 0x000000ffff15d224 */ /* 0x000fe200078e0a15 */
[C---:B------:R-:W-:Y:S01]  /*0de0*/  ISETP.GT.U32.AND P5, PT, R2.reuse, R27, PT ;  /* 0x0000001b0200720c */ /* 0x040fe20003fa4070 */
[----:B------:R-:W-:Y:S02]  /*0df0*/  IMAD R31, R2, R6, R31 ;  /* 0x00000006021f7224 */ /* 0x000fe400078e021f */
[----:B------:R-:W-:-:S04]  /*0e00*/  IMAD.HI.U32 R6, R5, R33, RZ ;  /* 0x0000002105067227 */ /* 0x000fc800078e00ff */
[----:B------:R-:W-:Y:S02]  /*0e10*/  IMAD.MOV R6, RZ, RZ, -R6 ;  /* 0x000000ffff067224 */ /* 0x000fe400078e0a06 */
[--C-:B------:R-:W-:Y:S01]  /*0e20*/  @!P6 IMAD.IADD R29, R29, 0x1, -R2.reuse ;  /* 0x000000011d1de824 */ /* 0x100fe200078e0a02 */
[C---:B------:R-:W-:Y:S01]  /*0e30*/  ISETP.GT.U32.AND P6, PT, R2.reuse, R25, PT ;  /* 0x000000190200720c */ /* 0x040fe20003fc4070 */
[C---:B------:R-:W-:Y:S02]  /*0e40*/  IMAD R33, R2.reuse, R6, R33 ;  /* 0x0000000602217224 */ /* 0x040fe400078e0221 */
[----:B------:R-:W-:Y:S02]  /*0e50*/  @!P5 IMAD.IADD R27, R27, 0x1, -R2 ;  /* 0x000000011b1bd824 */ /* 0x000fe400078e0a02 */
[----:B------:R-:W-:Y:S01]  /*0e60*/  IMAD.MOV.U32 R12, RZ, RZ, R8 ;  /* 0x000000ffff0c7224 */ /* 0x000fe200078e0008 */
[C---:B------:R-:W-:Y:S01]  /*0e70*/  ISETP.GT.U32.AND P5, PT, R2.reuse, R33, PT ;  /* 0x000000210200720c */ /* 0x040fe20003fa4070 */
[----:B------:R-:W-:-:S02]  /*0e80*/  IMAD R9, R2, R14, R9 ;  /* 0x0000000e02097224 */ /* 0x000fc400078e0209 */
[----:B------:R-:W-:-:S04]  /*0e90*/  IMAD.HI.U32 R6, R5, R12, RZ ;  /* 0x0000000c05067227 */ /* 0x000fc800078e00ff */
[----:B------:R-:W-:Y:S01]  /*0ea0*/  @!P6 IMAD.IADD R25, R25, 0x1, -R2 ;  /* 0x000000011919e824 */ /* 0x000fe200078e0a02 */
[----:B------:R-:W-:Y:S01]  /*0eb0*/  ISETP.GT.U32.AND P6, PT, R2, R31, PT ;  /* 0x0000001f0200720c */ /* 0x000fe20003fc4070 */
[----:B------:R-:W-:-:S04]  /*0ec0*/  IMAD.HI.U32 R8, R5, R35, RZ ;  /* 0x0000002305087227 */ /* 0x000fc800078e00ff */
[C---:B------:R-:W-:Y:S02]  /*0ed0*/  VIADD R28, R13.reuse, 0xd0 ;  /* 0x000000d00d1c7836 */ /* 0x040fe40000000000 */
[----:B------:R-:W-:Y:S02]  /*0ee0*/  VIADD R18, R13, 0xf0 ;  /* 0x000000f00d127836 */ /* 0x000fe40000000000 */
[----:B------:R-:W-:Y:S01]  /*0ef0*/  @!P4 IMAD.MOV R23, RZ, RZ, -R23 ;  /* 0x000000ffff17c224 */ /* 0x000fe200078e0a17 */
[C---:B------:R-:W-:Y:S01]  /*0f00*/  ISETP.GT.U32.AND P4, PT, R2.reuse, R29, PT ;  /* 0x0000001d0200720c */ /* 0x040fe20003f84070 */
[----:B------:R-:W-:Y:S01]  /*0f10*/  IMAD.MOV R13, RZ, RZ, -R6 ;  /* 0x000000ffff0d7224 */ /* 0x000fe200078e0a06 */
[----:B------:R-:W-:Y:S01]  /*0f20*/  IABS R39, R18 ;  /* 0x0000001200277213 */ /* 0x000fe20000000000 */
[----:B------:R-:W-:Y:S01]  /*0f30*/  @!P5 IMAD.IADD R33, R33, 0x1, -R2 ;  /* 0x000000012121d824 */ /* 0x000fe200078e0a02 */
[----:B------:R-:W-:Y:S01]  /*0f40*/  ISETP.GT.U32.AND P5, PT, R2, R9, PT ;  /* 0x000000090200720c */ /* 0x000fe20003fa4070 */
[----:B------:R-:W-:-:S02]  /*0f50*/  IMAD.MOV R8, RZ, RZ, -R8 ;  /* 0x000000ffff087224 */ /* 0x000fc400078e0a08 */
[C---:B------:R-:W-:Y:S02]  /*0f60*/  IMAD R13, R2.reuse, R13, R12 ;  /* 0x0000000d020d7224 */ /* 0x040fe400078e020c */
[C---:B------:R-:W-:Y:S01]  /*0f70*/  IMAD R35, R2.reuse, R8, R35 ;  /* 0x0000000802237224 */ /* 0x040fe200078e0223 */
[----:B------:R-:W-:Y:S01]  /*0f80*/  IABS R8, R28 ;  /* 0x0000001c00087213 */ /* 0x000fe20000000000 */
[----:B------:R-:W-:Y:S01]  /*0f90*/  @!P6 IMAD.IADD R31, R31, 0x1, -R2 ;  /* 0x000000011f1fe824 */ /* 0x000fe200078e0a02 */
[----:B------:R-:W-:Y:S01]  /*0fa0*/  ISETP.GT.U32.AND P6, PT, R2, R13, PT ;  /* 0x0000000d0200720c */ /* 0x000fe20003fc4070 */
[----:B------:R-:W-:-:S04]  /*0fb0*/  IMAD.HI.U32 R6, R5, R37, RZ ;  /* 0x0000002505067227 */ /* 0x000fc800078e00ff */
[----:B------:R-:W-:Y:S01]  /*0fc0*/  IMAD.MOV.U32 R12, RZ, RZ, R8 ;  /* 0x000000ffff0c7224 */ /* 0x000fe200078e0008 */
[----:B------:R-:W-:Y:S01]  /*0fd0*/  IABS R8, R3 ;  /* 0x0000000300087213 */ /* 0x000fe20000000000 */
[----:B------:R-:W-:Y:S01]  /*0fe0*/  @!P4 IMAD.IADD R29, R29, 0x1, -R2 ;  /* 0x000000011d1dc824 */ /* 0x000fe200078e0a02 */
[C---:B------:R-:W-:Y:S01]  /*0ff0*/  ISETP.GT.U32.AND P4, PT, R2.reuse, R35, PT ;  /* 0x000000230200720c */ /* 0x040fe20003f84070 */
[----:B------:R-:W-:Y:S02]  /*1000*/  IMAD.MOV R14, RZ, RZ, -R6 ;  /* 0x000000ffff0e7224 */ /* 0x000fe400078e0a06 */
[----:B------:R-:W-:Y:S01]  /*1010*/  @!P5 IMAD.IADD R9, R9, 0x1, -R2 ;  /* 0x000000010909d824 */ /* 0x000fe200078e0a02 */
[----:B------:R-:W-:Y:S01]  /*1020*/  ISETP.GT.U32.AND P5, PT, R2, R33, PT ;  /* 0x000000210200720c */ /* 0x000fe20003fa4070 */
[----:B------:R-:W-:-:S04]  /*1030*/  IMAD.HI.U32 R6, R5, R12, RZ ;  /* 0x0000000c05067227 */ /* 0x000fc800078e00ff */
[----:B------:R-:W-:-:S04]  /*1040*/  IMAD.HI.U32 R5, R5, R39, RZ ;  /* 0x0000002705057227 */ /* 0x000fc800078e00ff */
[----:B------:R-:W-:Y:S01]  /*1050*/  @!P1 IMAD.MOV R29, RZ, RZ, -R29 ;  /* 0x000000ffff1d9224 */ /* 0x000fe200078e0a1d */
[C---:B------:R-:W-:Y:S01]  /*1060*/  ISETP.GT.U32.AND P1, PT, R2.reuse, R9, PT ;  /* 0x000000090200720c */ /* 0x040fe20003f24070 */
[----:B------:R-:W-:Y:S02]  /*1070*/  IMAD.MOV R41, RZ, RZ, -R6 ;  /* 0x000000ffff297224 */ /* 0x000fe400078e0a06 */
[----:B------:R-:W-:Y:S02]  /*1080*/  IMAD.MOV R6, RZ, RZ, -R5 ;  /* 0x000000ffff067224 */ /* 0x000fe400078e0a05 */
[--C-:B------:R-:W-:Y:S01]  /*1090*/  @!P6 IMAD.IADD R13, R13, 0x1, -R2.reuse ;  /* 0x000000010d0de824 */ /* 0x100fe200078e0a02 */
[C---:B------:R-:W-:Y:S01]  /*10a0*/  ISETP.GT.U32.AND P6, PT, R2.reuse, R31, PT ;  /* 0x0000001f0200720c */ /* 0x040fe20003fc4070 */
[----:B------:R-:W-:Y:S02]  /*10b0*/  IMAD R39, R2, R6, R39 ;  /* 0x0000000602277224 */ /* 0x000fe400078e0227 */
[----:B------:R-:W-:-:S02]  /*10c0*/  @!P5 IMAD.IADD R33, R33, 0x1, -R2 ;  /* 0x000000012121d824 */ /* 0x000fc400078e0a02 */
[C---:B------:R-:W-:Y:S01]  /*10d0*/  IMAD R37, R2.reuse, R14, R37 ;  /* 0x0000000e02257224 */ /* 0x040fe200078e0225 */
[C---:B------:R-:W-:Y:S01]  /*10e0*/  ISETP.GT.U32.AND P5, PT, R2.reuse, R39, PT ;  /* 0x000000270200720c */ /* 0x040fe20003fa4070 */
[----:B------:R-:W-:Y:S01]  /*10f0*/  @!P3 IMAD.MOV R25, RZ, RZ, -R25 ;  /* 0x000000ffff19b224 */ /* 0x000fe200078e0a19 */
[----:B------:R-:W-:Y:S01]  /*1100*/  ISETP.GT.U32.AND P3, PT, R2, R13, PT ;  /* 0x0000000d0200720c */ /* 0x000fe20003f64070 */
[--C-:B------:R-:W-:Y:S01]  /*1110*/  @!P1 IMAD.IADD R9, R9, 0x1, -R2.reuse ;  /* 0x0000000109099824 */ /* 0x100fe200078e0a02 */
[----:B------:R-:W-:Y:S01]  /*1120*/  ISETP.GE.AND P1, PT, R22, RZ, PT ;  /* 0x000000ff1600720c */ /* 0x000fe20003f26270 */
[----:B------:R-:W-:Y:S01]  /*1130*/  @!P4 IMAD.IADD R35, R35, 0x1, -R2 ;  /* 0x000000012323c824 */ /* 0x000fe200078e0a02 */
[----:B------:R-:W-:Y:S01]  /*1140*/  ISETP.GE.AND P4, PT, R20, RZ, PT ;  /* 0x000000ff1400720c */ /* 0x000fe20003f86270 */
[----:B------:R-:W-:-:S04]  /*1150*/  IMAD.HI.U32 R7, R7, R8, RZ ;  /* 0x0000000807077227 */ /* 0x000fc800078e00ff */
[--C-:B------:R-:W-:Y:S01]  /*1160*/  @!P6 IMAD.IADD R31, R31, 0x1, -R2.reuse ;  /* 0x000000011f1fe824 */ /* 0x100fe200078e0a02 */
[C---:B------:R-:W-:Y:S01]  /*1170*/  ISETP.GT.U32.AND P6, PT, R2.reuse, R37, PT ;  /* 0x000000250200720c */ /* 0x040fe20003fc4070 */
[----:B------:R-:W-:Y:S01]  /*1180*/  @!P0 IMAD.MOV R27, RZ, RZ, -R27 ;  /* 0x000000ffff1b8224 */ /* 0x000fe200078e0a1b */
[----:B------:R-:W-:Y:S01]  /*1190*/  ISETP.GT.U32.AND P0, PT, R2, R35, PT ;  /* 0x000000230200720c */ /* 0x000fe20003f04070 */
[----:B------:R-:W-:Y:S02]  /*11a0*/  IMAD.MOV R5, RZ, RZ, -R7 ;  /* 0x000000ffff057224 */ /* 0x000fe400078e0a07 */
[----:B------:R-:W-:Y:S01]  /*11b0*/  @!P5 IMAD.IADD R39, R39, 0x1, -R2 ;  /* 0x000000012727d824 */ /* 0x000fe200078e0a02 */
[----:B------:R-:W-:Y:S01]  /*11c0*/  ISETP.GE.AND P5, PT, R122, UR7, PT ;  /* 0x000000077a007c0c */ /* 0x000fe2000bfa6270 */
[C---:B------:R-:W-:Y:S02]  /*11d0*/  IMAD R5, R4.reuse, R5, R8 ;  /* 0x0000000504057224 */ /* 0x040fe400078e0208 */
[----:B------:R-:W-:Y:S01]  /*11e0*/  @!P3 IMAD.IADD R13, R13, 0x1, -R2 ;  /* 0x000000010d0db824 */ /* 0x000fe200078e0a02 */
[----:B------:R-:W-:Y:S01]  /*11f0*/  SEL R6, RZ, 0x4, P5 ;  /* 0x00000004ff067807 */ /* 0x000fe20002800000 */
[----:B------:R-:W-:Y:S01]  /*1200*/  @!P1 IMAD.MOV R33, RZ, RZ, -R33 ;  /* 0x000000ffff219224 */ /* 0x000fe200078e0a21 */
[----:B------:R-:W-:Y:S01]  /*1210*/  ISETP.GT.U32.AND P3, PT, R4, R5, PT ;  /* 0x000000050400720c */ /* 0x000fe20003f64070 */
[C---:B------:R-:W-:Y:S01]  /*1220*/  IMAD R7, R2.reuse, R41, R12 ;  /* 0x0000002902077224 */ /* 0x040fe200078e020c */
[----:B------:R-:W-:Y:S01]  /*1230*/  ISETP.GT.U32.AND P1, PT, R2, R39, PT ;  /* 0x000000270200720c */ /* 0x000fe20003f24070 */
[--C-:B------:R-:W-:Y:S01]  /*1240*/  @!P6 IMAD.IADD R37, R37, 0x1, -R2.reuse ;  /* 0x000000012525e824 */ /* 0x100fe200078e0a02 */
[----:B------:R-:W-:Y:S01]  /*1250*/  ISETP.GE.AND P6, PT, R24, RZ, PT ;  /* 0x000000ff1800720c */ /* 0x000fe20003fc6270 */
[----:B------:R-:W-:Y:S01]  /*1260*/  @!P0 IMAD.IADD R35, R35, 0x1, -R2 ;  /* 0x0000000123238824 */ /* 0x000fe200078e0a02 */
[----:B------:R-:W-:Y:S01]  /*1270*/  ISETP.GT.U32.AND P0, PT, R2, R7, PT ;  /* 0x000000070200720c */ /* 0x000fe20003f04070 */
[----:B------:R-:W-:Y:S01]  /*1280*/  @!P4 IMAD.MOV R31, RZ, RZ, -R31 ;  /* 0x000000ffff1fc224 */ /* 0x000fe200078e0a1f */
[----:B------:R-:W-:Y:S01]  /*1290*/  ISETP.GE.AND P5, PT, R26, RZ, PT ;  /* 0x000000ff1a00720c */ /* 0x000fe20003fa6270 */
[----:B------:R-:W-:-:S04]  /*12a0*/  @!P2 IMAD.MOV R9, RZ, RZ, -R9 ;  /* 0x000000ffff09a224 */ /* 0x000fc800078e0a09 */
[----:B------:R-:W-:Y:S01]  /*12b0*/  @!P3 IMAD.IADD R5, R5, 0x1, -R4 ;  /* 0x000000010505b824 */ /* 0x000fe200078e0a04 */
[----:B------:R-:W-:Y:S01]  /*12c0*/  PLOP3.LUT P3, PT, PT, PT, UP0, 0x80, 0x8 ;  /* 0x000000000008781c */ /* 0x000fe20003f6f008 */
[--C-:B------:R-:W-:Y:S01]  /*12d0*/  @!P1 IMAD.IADD R39, R39, 0x1, -R2.reuse ;  /* 0x0000000127279824 */ /* 0x100fe200078e0a02 */
[----:B------:R-:W-:Y:S01]  /*12e0*/  ISETP.GE.AND P1, PT, R18, RZ, PT ;  /* 0x000000ff1200720c */ /* 0x000fe20003f26270 */
[----:B------:R-:W-:Y:S01]  /*12f0*/  @!P6 IMAD.MOV R35, RZ, RZ, -R35 ;  /* 0x000000ffff23e224 */ /* 0x000fe200078e0a23 */
[----:B------:R-:W-:Y:S01]  /*1300*/  UISETP.GT.AND UP0, UPT, UR5, 0x1f, UPT ;  /* 0x0000001f0500788c */ /* 0x000fe2000bf04270 */
[----:B------:R-:W-:Y:S01]  /*1310*/  @!P0 IMAD.IADD R7, R7, 0x1, -R2 ;  /* 0x0000000107078824 */ /* 0x000fe200078e0a02 */
[----:B------:R-:W-:Y:S01]  /*1320*/  ISETP.GT.U32.AND P6, PT, R4, R5, PT ;  /* 0x000000050400720c */ /* 0x000fe20003fc4070 */
[----:B------:R-:W-:Y:S01]  /*1330*/  @!P5 IMAD.MOV R13, RZ, RZ, -R13 ;  /* 0x000000ffff0dd224 */ /* 0x000fe200078e0a0d */
[----:B------:R-:W-:Y:S01]  /*1340*/  ISETP.GE.AND P0, PT, R118, UR7, PT ;  /* 0x0000000776007c0c */ /* 0x000fe2000bf06270 */
[----:B------:R-:W-:Y:S01]  /*1350*/  USEL UR4, URZ, 0x4, !UP0 ;  /* 0x00000004ff047887 */ /* 0x000fe2000c000000 */
[----:B------:R-:W-:-:S02]  /*1360*/  ISETP.GT.U32.AND P4, PT, R2, R7, PT ;  /* 0x000000070200720c */ /* 0x000fc40003f84070 */
[----:B------:R-:W-:Y:S02]  /*1370*/  SEL R8, RZ, 0x4, P0 ;  /* 0x00000004ff087807 */ /* 0x000fe40000000000 */
[----:B------:R-:W-:Y:S01]  /*1380*/  ISETP.GT.U32.AND P0, PT, R2, R37, PT ;  /* 0x000000250200720c */ /* 0x000fe20003f04070 */
[----:B------:R-:W-:Y:S01]  /*1390*/  @!P1 IMAD.MOV R39, RZ, RZ, -R39 ;  /* 0x000000ffff279224 */ /* 0x000fe200078e0a27 */
[----:B------:R-:W-:Y:S01]  /*13a0*/  ISETP.GE.AND P1, PT, R124, UR12, PT ;  /* 0x0000000c7c007c0c */ /* 0x000fe2000bf26270 */
[----:B------:R-:W-:Y:S01]  /*13b0*/  IMAD.U32 R18, RZ, RZ, UR4 ;  /* 0x00000004ff127e24 */ /* 0x000fe2000f8e00ff */
[----:B------:R-:W-:Y:S01]  /*13c0*/  SEL R6, R6, RZ, P3 ;  /* 0x000000ff06067207 */ /* 0x000fe20001800000 */
[----:B------:R-:W-:Y:S01]  /*13d0*/  @!P6 IMAD.IADD R5, R5, 0x1, -R4 ;  /* 0x000000010505e824 */ /* 0x000fe200078e0a04 */
[----:B------:R-:W-:Y:S01]  /*13e0*/  ISETP.NE.AND P6, PT, R10, RZ, PT ;  /* 0x000000ff0a00720c */ /* 0x000fe20003fc5270 */
[----:B------:R-:W-:Y:S01]  /*13f0*/  UMOV UR4, 0x400 ;  /* 0x0000040000047882 */ /* 0x000fe20000000000 */
[----:B------:R-:W-:Y:S01]  /*1400*/  SEL R4, R18, RZ, !P1 ;  /* 0x000000ff12047207 */ /* 0x000fe20004800000 */
[--C-:B------:R-:W-:Y:S01]  /*1410*/  @!P4 IMAD.IADD R7, R7, 0x1, -R2.reuse ;  /* 0x000000010707c824 */ /* 0x100fe200078e0a02 */
[----:B------:R-:W-:Y:S01]  /*1420*/  ISETP.GE.AND P1, PT, R3, RZ, PT ;  /* 0x000000ff0300720c */ /* 0x000fe20003f26270 */
[----:B-1----:R-:W-:Y:S01]  /*1430*/  ULEA UR8, UR8, UR4, 0x18 ;  /* 0x0000000408087291 */ /* 0x002fe2000f8ec0ff */
[----:B------:R-:W-:Y:S01]  /*1440*/  ISETP.GE.AND P4, PT, R28, RZ, PT ;  /* 0x000000ff1c00720c */ /* 0x000fe20003f86270 */
[----:B------:R-:W-:Y:S01]  /*1450*/  @!P0 IMAD.IADD R37, R37, 0x1, -R2 ;  /* 0x0000000125258824 */ /* 0x000fe200078e0a02 */
[----:B------:R-:W-:-:S02]  /*1460*/  ISETP.GE.AND P0, PT, R16, RZ, PT ;  /* 0x000000ff1000720c */ /* 0x000fc40003f06270 */
[----:B------:R-:W-:Y:S01]  /*1470*/  LOP3.LUT R2, RZ, R11, RZ, 0x33, !PT ;  /* 0x0000000bff027212 */ /* 0x000fe200078e33ff */
[----:B------:R-:W-:Y:S01]  /*1480*/  VIADD R79, R115, UR8 ;  /* 0x00000008734f7c36 */ /* 0x000fe20008000000 */
[----:B------:R-:W-:Y:S01]  /*1490*/  ISETP.NE.U32.AND P5, PT, R6, RZ, PT ;  /* 0x000000ff0600720c */ /* 0x000fe20003fa5070 */
[----:B------:R-:W-:Y:S01]  /*14a0*/  VIADD R83, R114, UR8 ;  /* 0x0000000872537c36 */ /* 0x000fe20008000000 */
[----:B------:R-:W-:-:S03]  /*14b0*/  SEL R8, R8, RZ, P3 ;  /* 0x000000ff08087207 */ /* 0x000fc60001800000 */
[----:B------:R-:W-:Y:S01]  /*14c0*/  @!P1 IMAD.MOV R5, RZ, RZ, -R5 ;  /* 0x000000ffff059224 */ /* 0x000fe200078e0a05 */
[----:B------:R-:W-:Y:S01]  /*14d0*/  @!P6 LOP3.LUT R5, RZ, R10, RZ, 0x33, !PT ;  /* 0x0000000aff05e212 */ /* 0x000fe200078e33ff */
[----:B------:R-:W-:Y:S01]  /*14e0*/  @!P4 IMAD.MOV R7, RZ, RZ, -R7 ;  /* 0x000000ffff07c224 */ /* 0x000fe200078e0a07 */
[----:B------:R-:W-:Y:S01]  /*14f0*/  IADD3 R12, P4, PT, R116, UR22, RZ ;  /* 0x00000016740c7c10 */ /* 0x000fe2000ff9e0ff */
[----:B------:R-:W-:Y:S01]  /*1500*/  @!P0 IMAD.MOV R37, RZ, RZ, -R37 ;  /* 0x000000ffff258224 */ /* 0x000fe200078e0a25 */
[----:B------:R-:W-:Y:S01]  /*1510*/  ISETP.NE.AND P0, PT, R11, RZ, PT ;  /* 0x000000ff0b00720c */ /* 0x000fe20003f05270 */
[----:B------:R-:W-:Y:S01]  /*1520*/  IMAD R77, R5, UR13, RZ ;  /* 0x0000000d054d7c24 */ /* 0x000fe2000f8e02ff */
[----:B------:R-:W-:Y:S02]  /*1530*/  ISETP.NE.U32.AND P2, PT, R8, RZ, PT ;  /* 0x000000ff0800720c */ /* 0x000fe40003f45070 */
[C---:B------:R-:W-:Y:S01]  /*1540*/  SEL R57, R2.reuse, R9, !P0 ;  /* 0x0000000902397207 */ /* 0x040fe20004000000 */
[----:B------:R-:W-:Y:S01]  /*1550*/  IMAD.SHL.U32 R78, R77, 0x4, RZ ;  /* 0x000000044d4e7824 */ /* 0x000fe200078e00ff */
[----:B------:R-:W-:-:S02]  /*1560*/  SEL R58, R2, R15, !P0 ;  /* 0x0000000f023a7207 */ /* 0x000fc40004000000 */
[C---:B------:R-:W-:Y:S01]  /*1570*/  SEL R59, R2.reuse, R17, !P0 ;  /* 0x00000011023b7207 */ /* 0x040fe20004000000 */
[----:B------:R-:W-:Y:S01]  /*1580*/  IMAD R57, R57, UR6, RZ ;  /* 0x0000000639397c24 */ /* 0x000fe2000f8e02ff */
[----:B------:R-:W-:Y:S01]  /*1590*/  SEL R60, R2, R19, !P0 ;  /* 0x00000013023c7207 */ /* 0x000fe20004000000 */
[----:B------:R-:W-:Y:S01]  /*15a0*/  IMAD R58, R58, UR6, RZ ;  /* 0x000000063a3a7c24 */ /* 0x000fe2000f8e02ff */
        /* <DEDUP_REMOVED lines=24> */
[----:B------:R-:W-:Y:S01]  /*1730*/  LEA.HI.X.SX32 R13, R73, UR23, 0x2, P4 ;  /* 0x00000017490d7c11 */ /* 0x000fe2000a0f16ff */
[----:B------:R-:W-:Y:S01]  /*1740*/  IMAD R71, R71, UR6, RZ ;  /* 0x0000000647477c24 */ /* 0x000fe2000f8e02ff */
[----:B------:R-:W-:Y:S01]  /*1750*/  IADD3 R36, P4, PT, R78, UR20, RZ ;  /* 0x000000144e247c10 */ /* 0x000fe2000ff9e0ff */
[----:B------:R-:W-:Y:S01]  /*1760*/  IMAD.SHL.U32 R125, R2, 0x4, RZ ;  /* 0x00000004027d7824 */ /* 0x000fe200078e00ff */
[----:B------:R-:W-:Y:S01]  /*1770*/  LEA R44, P6, R57, R12, 0x2 ;  /* 0x0000000c392c7211 */ /* 0x000fe200078c10ff */
[----:B------:R-:W-:Y:S01]  /*1780*/  IMAD R70, R70, UR6, RZ ;  /* 0x0000000646467c24 */ /* 0x000fe2000f8e02ff */
[----:B------:R-:W-:Y:S01]  /*1790*/  LEA.HI.X.SX32 R19, R77, UR21, 0x2, P4 ;  /* 0x000000154d137c11 */ /* 0x000fe2000a0f16ff */
[----:B------:R-:W-:Y:S01]  /*17a0*/  IMAD R75, R75, 0x10, R2 ;  /* 0x000000104b4b7824 */ /* 0x000fe200078e0202 */
[----:B------:R-:W-:Y:S01]  /*17b0*/  IADD3 R14, P4, PT, R125, R36, RZ ;  /* 0x000000247d0e7210 */ /* 0x000fe20007f9e0ff */
[----:B------:R-:W-:Y:S01]  /*17c0*/  IMAD R72, R72, UR6, RZ ;  /* 0x0000000648487c24 */ /* 0x000fe2000f8e02ff */
[----:B------:R-:W-:Y:S01]  /*17d0*/  LEA.HI.X.SX32 R45, R57, R13, 0x2, P6 ;  /* 0x0000000d392d7211 */ /* 0x000fe200030f16ff */
[----:B------:R-:W-:Y:S01]  /*17e0*/  IMAD.SHL.U32 R121, R75, 0x4, RZ ;  /* 0x000000044b797824 */ /* 0x000fe200078e00ff */
[----:B------:R-:W-:Y:S01]  /*17f0*/  LEA.HI.X.SX32 R15, R2, R19, 0x2, P4 ;  /* 0x00000013020f7211 */ /* 0x000fe200020f16ff */
[----:B------:R-:W-:Y:S01]  /*1800*/  USHF.L.U32 UR6, UR14, 0x5, URZ ;  /* 0x000000050e067899 */ /* 0x000fe200080006ff */
[----:B------:R-:W-:-:S02]  /*1810*/  LEA R48, P4, R58, R12, 0x2 ;  /* 0x0000000c3a307211 */ /* 0x000fc400078810ff */
[CC--:B------:R-:W-:Y:S02]  /*1820*/  LEA R54, P6, R59.reuse, R12.reuse, 0x2 ;  /* 0x0000000c3b367211 */ /* 0x0c0fe400078c10ff */
[-C--:B------:R-:W-:Y:S01]  /*1830*/  LEA.HI.X.SX32 R49, R58, R13.reuse, 0x2, P4 ;  /* 0x0000000d3a317211 */ /* 0x080fe200020f16ff */
[----:B------:R-:W-:Y:S01]  /*1840*/  IMAD.U32 R31, RZ, RZ, UR6 ;  /* 0x00000006ff1f7e24 */ /* 0x000fe2000f8e00ff */
[CC--:B------:R-:W-:Y:S02]  /*1850*/  LEA R52, P4, R60.reuse, R12.reuse, 0x2 ;  /* 0x0000000c3c347211 */ /* 0x0c0fe400078810ff */
[-C--:B------:R-:W-:Y:S02]  /*1860*/  LEA.HI.X.SX32 R55, R59, R13.reuse, 0x2, P6 ;  /* 0x0000000d3b377211 */ /* 0x080fe400030f16ff */
[----:B------:R-:W-:Y:S02]  /*1870*/  LEA.HI.X.SX32 R53, R60, R13, 0x2, P4 ;  /* 0x0000000d3c357211 */ /* 0x000fe400020f16ff */
[----:B------:R-:W-:-:S02]  /*1880*/  LEA R50, P6, R61, R12, 0x2 ;  /* 0x0000000c3d327211 */ /* 0x000fc400078c10ff */
[CC--:B------:R-:W-:Y:S02]  /*1890*/  LEA R46, P4, R62.reuse, R12.reuse, 0x2 ;  /* 0x0000000c3e2e7211 */ /* 0x0c0fe400078810ff */
[-C--:B------:R-:W-:Y:S02]  /*18a0*/  LEA.HI.X.SX32 R51, R61, R13.reuse, 0x2, P6 ;  /* 0x0000000d3d337211 */ /* 0x080fe400030f16ff */
[-C--:B------:R-:W-:Y:S02]  /*18b0*/  LEA.HI.X.SX32 R47, R62, R13.reuse, 0x2, P4 ;  /* 0x0000000d3e2f7211 */ /* 0x080fe400020f16ff */
[CC--:B------:R-:W-:Y:S02]  /*18c0*/  LEA R42, P6, R63.reuse, R12.reuse, 0x2 ;  /* 0x0000000c3f2a7211 */ /* 0x0c0fe400078c10ff */
[----:B------:R-:W-:Y:S02]  /*18d0*/  LEA R38, P4, R64, R12, 0x2 ;  /* 0x0000000c40267211 */ /* 0x000fe400078810ff */
[----:B------:R-:W-:-:S02]  /*18e0*/  LEA.HI.X.SX32 R43, R63, R13, 0x2, P6 ;  /* 0x0000000d3f2b7211 */ /* 0x000fc400030f16ff */
[-C--:B------:R-:W-:Y:S02]  /*18f0*/  LEA.HI.X.SX32 R39, R64, R13.reuse, 0x2, P4 ;  /* 0x0000000d40277211 */ /* 0x080fe400020f16ff */
[CC--:B------:R-:W-:Y:S02]  /*1900*/  LEA R34, P6, R65.reuse, R12.reuse, 0x2 ;  /* 0x0000000c41227211 */ /* 0x0c0fe400078c10ff */
[CC--:B------:R-:W-:Y:S02]  /*1910*/  LEA R28, P4, R66.reuse, R12.reuse, 0x2 ;  /* 0x0000000c421c7211 */ /* 0x0c0fe400078810ff */
[-C--:B------:R-:W-:Y:S02]  /*1920*/  LEA.HI.X.SX32 R35, R65, R13.reuse, 0x2, P6 ;  /* 0x0000000d41237211 */ /* 0x080fe400030f16ff */
[----:B------:R-:W-:Y:S02]  /*1930*/  LEA.HI.X.SX32 R29, R66, R13, 0x2, P4 ;  /* 0x0000000d421d7211 */ /* 0x000fe400020f16ff */
[----:B------:R-:W-:-:S02]  /*1940*/  LEA R24, P6, R67, R12, 0x2 ;  /* 0x0000000c43187211 */ /* 0x000fc400078c10ff */
[-C--:B------:R-:W-:Y:S02]  /*1950*/  LEA R22, P4, R68, R12.reuse, 0x2 ;  /* 0x0000000c44167211 */ /* 0x080fe400078810ff */
[----:B------:R-:W-:Y:S02]  /*1960*/  ISETP.NE.U32.AND P0, PT, R4, RZ, PT ;  /* 0x000000ff0400720c */ /* 0x000fe40003f05070 */
[-C--:B------:R-:W-:Y:S02]  /*1970*/  LEA.HI.X.SX32 R25, R67, R13.reuse, 0x2, P6 ;  /* 0x0000000d43197211 */ /* 0x080fe400030f16ff */
[----:B------:R-:W-:Y:S02]  /*1980*/  LEA.HI.X.SX32 R23, R68, R13, 0x2, P4 ;  /* 0x0000000d44177211 */ /* 0x000fe400020f16ff */
[-C--:B------:R-:W-:Y:S02]  /*1990*/  LEA R4, P6, R69, R12.reuse, 0x2 ;  /* 0x0000000c45047211 */ /* 0x080fe400078c10ff */
[----:B------:R-:W-:-:S02]  /*19a0*/  LEA R6, P4, R71, R12, 0x2 ;  /* 0x0000000c47067211 */ /* 0x000fc400078810ff */
[-C--:B------:R-:W-:Y:S02]  /*19b0*/  LEA.HI.X.SX32 R5, R69, R13.reuse, 0x2, P6 ;  /* 0x0000000d45057211 */ /* 0x080fe400030f16ff */
[-C--:B------:R-:W-:Y:S01]  /*19c0*/  LEA.HI.X.SX32 R7, R71, R13.reuse, 0x2, P4 ;  /* 0x0000000d47077211 */ /* 0x080fe200020f16ff */
[----:B------:R-:W-:Y:S01]  /*19d0*/  @!PT LDS RZ, [RZ] ;  /* 0x00000000fffff984 */ /* 0x000fe20000000800 */
[----:B------:R-:W-:Y:S01]  /*19e0*/  @!PT LDS RZ, [RZ] ;  /* 0x00000000fffff984 */ /* 0x000fe20000000800 */
[----:B------:R-:W-:Y:S01]  /*19f0*/  @!PT LDS RZ, [RZ] ;  /* 0x00000000fffff984 */ /* 0x000fe20000000800 */
[----:B------:R1:W-:Y:S01]  /*1a00*/  LDGSTS.E [R79+0x10000], desc[UR16][R14.64], P0 ;  /* 0x100000000e4f7fae */ /* 0x0003e200081a1010 */
[----:B------:R-:W-:Y:S02]  /*1a10*/  LEA R8, P6, R70, R12, 0x2 ;  /* 0x0000000c46087211 */ /* 0x000fe400078c10ff */
[----:B------:R-:W-:Y:S02]  /*1a20*/  IADD3 R16, P4, PT, R123, R36, RZ ;  /* 0x000000247b107210 */ /* 0x000fe40007f9e0ff */
[----:B------:R-:W-:Y:S02]  /*1a30*/  ISETP.GE.AND P1, PT, R122, UR12, PT ;  /* 0x0000000c7a007c0c */ /* 0x000fe4000bf26270 */
[----:B------:R-:W-:-:S02]  /*1a40*/  LEA.HI.X.SX32 R9, R70, R13, 0x2, P6 ;  /* 0x0000000d46097211 */ /* 0x000fc400030f16ff */
[-C--:B------:R-:W-:Y:S02]  /*1a50*/  LEA.HI.X.SX32 R17, R76, R19.reuse, 0x2, P4 ;  /* 0x000000134c117211 */ /* 0x080fe400020f16ff */
[----:B------:R-:W-:Y:S02]  /*1a60*/  ISETP.GE.AND P6, PT, R120, UR12, PT ;  /* 0x0000000c78007c0c */ /* 0x000fe4000bfc6270 */
[----:B------:R-:W-:Y:S02]  /*1a70*/  IADD3 R26, P4, PT, R121, R36, RZ ;  /* 0x00000024791a7210 */ /* 0x000fe40007f9e0ff */
[C---:B------:R-:W-:Y:S02]  /*1a80*/  SEL R20, R18.reuse, RZ, !P1 ;  /* 0x000000ff12147207 */ /* 0x040fe40004800000 */
[----:B------:R-:W-:Y:S02]  /*1a90*/  SEL R21, R18, RZ, !P6 ;  /* 0x000000ff12157207 */ /* 0x000fe40007000000 */
[----:B------:R-:W-:-:S02]  /*1aa0*/  LEA.HI.X.SX32 R27, R75, R19, 0x2, P4 ;  /* 0x000000134b1b7211 */ /* 0x000fc400020f16ff */
[----:B------:R-:W-:Y:S02]  /*1ab0*/  ISETP.NE.U32.AND P4, PT, R20, RZ, PT ;  /* 0x000000ff1400720c */ /* 0x000fe40003f85070 */
[C---:B------:R-:W-:Y:S02]  /*1ac0*/  LEA R12, P6, R72.reuse, R12, 0x2 ;  /* 0x0000000c480c7211 */ /* 0x040fe400078c10ff */
[----:B------:R-:W-:Y:S02]  /*1ad0*/  IADD3 R36, P1, PT, R119, R36, RZ ;  /* 0x0000002477247210 */ /* 0x000fe40007f3e0ff */
[----:B------:R-:W-:Y:S02]  /*1ae0*/  LEA.HI.X.SX32 R13, R72, R13, 0x2, P6 ;  /* 0x0000000d480d7211 */ /* 0x000fe400030f16ff */
[----:B------:R-:W-:Y:S02]  /*1af0*/  ISETP.GE.AND P6, PT, R117, UR7, PT ;  /* 0x0000000775007c0c */ /* 0x000fe4000bfc6270 */
[----:B------:R-:W-:-:S02]  /*1b00*/  LEA.HI.X.SX32 R37, R74, R19, 0x2, P1 ;  /* 0x000000134a257211 */ /* 0x000fc400008f16ff */
[----:B------:R-:W-:Y:S01]  /*1b10*/  SEL R19, RZ, 0x4, P6 ;  /* 0x00000004ff137807 */ /* 0x000fe20003000000 */
[----:B------:R2:W-:Y:S01]  /*1b20*/  LDGSTS.E [R79+0x10800], desc[UR16][R16.64], P4 ;  /* 0x10800000104f7fae */ /* 0x0005e2000a1a1010 */
[----:B------:R-:W-:Y:S02]  /*1b30*/  ISETP.GE.AND P0, PT, R118, UR12, PT ;  /* 0x0000000c76007c0c */ /* 0x000fe4000bf06270 */
[----:B------:R-:W-:Y:S02]  /*1b40*/  ISETP.GE.AND P6, PT, R117, UR12, PT ;  /* 0x0000000c75007c0c */ /* 0x000fe4000bfc6270 */
[----:B------:R-:W-:Y:S02]  /*1b50*/  SEL R20, R19, RZ, P3 ;  /* 0x000000ff13147207 */ /* 0x000fe40001800000 */
[----:B------:R-:W-:Y:S02]  /*1b60*/  ISETP.GE.AND P4, PT, R124, UR7, PT ;  /* 0x000000077c007c0c */ /* 0x000fe4000bf86270 */
[----:B------:R-:W-:-:S02]  /*1b70*/  SEL R19, R18, RZ, !P0 ;  /* 0x000000ff12137207 */ /* 0x000fc40004000000 */
[----:B------:R-:W-:Y:S01]  /*1b80*/  ISETP.GE.AND P0, PT, R120, UR7, PT ;  /* 0x0000000778007c0c */ /* 0x000fe2000bf06270 */
[----:B------:R-:W-:Y:S01]  /*1b90*/  USHF.L.U32 UR7, UR15, 0x5, URZ ;  /* 0x000000050f077899 */ /* 0x000fe200080006ff */
[----:B------:R-:W-:Y:S02]  /*1ba0*/  SEL R18, R18, RZ, !P6 ;  /* 0x000000ff12127207 */ /* 0x000fe40007000000 */
[----:B------:R-:W-:Y:S02]  /*1bb0*/  ISETP.NE.U32.AND P6, PT, R20, RZ, PT ;  /* 0x000000ff1400720c */ /* 0x000fe40003fc5070 */
[----:B------:R-:W-:Y:S01]  /*1bc0*/  ISETP.NE.U32.AND P1, PT, R21, RZ, PT ;  /* 0x000000ff1500720c */ /* 0x000fe20003f25070 */
[----:B------:R-:W-:Y:S01]  /*1bd0*/  IMAD.U32 R21, RZ, RZ, UR6 ;  /* 0x00000006ff157e24 */ /* 0x000fe2000f8e00ff */
[----:B------:R-:W-:Y:S01]  /*1be0*/  SEL R20, RZ, 0x4, P4 ;  /* 0x00000004ff147807 */ /* 0x000fe20002000000 */
[----:B------:R-:W-:Y:S01]  /*1bf0*/  IMAD.U32 R81, RZ, RZ, UR7 ;  /* 0x00000007ff517e24 */ /* 0x000fe2000f8e00ff */
[----:B------:R-:W-:Y:S01]  /*1c00*/  ISETP.NE.U32.AND P4, PT, R19, RZ, PT ;  /* 0x000000ff1300720c */ /* 0x000fe20003f85070 */
[----:B-1----:R-:W-:Y:S01]  /*1c10*/  IMAD.WIDE R14, R21, 0x4, R14 ;  /* 0x00000004150e7825 */ /* 0x002fe200078e020e */
[----:B------:R-:W-:-:S02]  /*1c20*/  SEL R19, RZ, 0x4, P0 ;  /* 0x00000004ff137807 */ /* 0x000fc40000000000 */
[----:B------:R-:W-:Y:S01]  /*1c30*/  ISETP.NE.U32.AND P0, PT, R18, RZ, PT ;  /* 0x000000ff1200720c */ /* 0x000fe20003f05070 */
[----:B------:R-:W-:Y:S01]  /*1c40*/  IMAD.WIDE R32, R81, 0x4, R54 ;  /* 0x0000000451207825 */ /* 0x000fe200078e0236 */
[----:B------:R-:W-:Y:S02]  /*1c50*/  SEL R20, R20, RZ, P3 ;  /* 0x000000ff14147207 */ /* 0x000fe40001800000 */
[----:B------:R-:W-:Y:S01]  /*1c60*/  SEL R19, R19, RZ, P3 ;  /* 0x000000ff13137207 */ /* 0x000fe20001800000 */
[----:B------:R1:W-:Y:S01]  /*1c70*/  LDGSTS.E [R79+0x11000], desc[UR16][R26.64], P1 ;  /* 0x110000001a4f7fae */ /* 0x0003e200089a1010 */
[----:B------:R-:W-:Y:S01]  /*1c80*/  ISETP.NE.U32.AND P1, PT, R20, RZ, PT ;  /* 0x000000ff1400720c */ /* 0x000fe20003f25070 */
[----:B------:R-:W-:Y:S01]  /*1c90*/  IMAD.WIDE R20, R21, 0x4, R36 ;  /* 0x0000000415147825 */ /* 0x000fe200078e0224 */
[----:B------:R-:W-:Y:S01]  /*1ca0*/  ISETP.NE.U32.AND P3, PT, R19, RZ, PT ;  /* 0x000000ff1300720c */ /* 0x000fe20003f65070 */
[----:B------:R3:W-:Y:S02]  /*1cb0*/  LDGSTS.E [R79+0x11800], desc[UR16][R36.64], P4 ;  /* 0x11800000244f7fae */ /* 0x0007e4000a1a1010 */
[----:B------:R-:W-:-:S02]  /*1cc0*/  IMAD.U32 R19, RZ, RZ, UR6 ;  /* 0x00000006ff137e24 */ /* 0x000fc4000f8e00ff */
[----:B------:R-:W0:Y:S01]  /*1cd0*/  LDGDEPBAR ;  /* 0x00000000000079af */ /* 0x000e220000000000 */
[----:B------:R-:W-:-:S03]  /*1ce0*/  IMAD.WIDE R40, R81, 0x4, R50 ;  /* 0x0000000451287825 */ /* 0x000fc600078e0232 */
[----:B------:R4:W-:Y:S01]  /*1cf0*/  LDGSTS.E [R83], desc[UR16][R44.64], P0 ;  /* 0x000000002c537fae */ /* 0x0009e200081a1010 */
[----:B--2---:R-:W-:-:S03]  /*1d00*/  IMAD.WIDE R16, R19, 0x4, R16 ;  /* 0x0000000413107825 */ /* 0x004fc600078e0210 */
[----:B------:R2:W-:Y:S01]  /*1d10*/  LDGSTS.E [R83+0x800], desc[UR16][R48.64], P0 ;  /* 0x0080000030537fae */ /* 0x0005e200081a1010 */
[----:B------:R-:W-:-:S03]  /*1d20*/  IMAD.WIDE R18, R31, 0x4, R26 ;  /* 0x000000041f127825 */ /* 0x000fc600078e021a */
[----:B------:R5:W-:Y:S01]  /*1d30*/  LDGSTS.E [R83+0x1000], desc[UR16][R54.64], P0 ;  /* 0x0100000036537fae */ /* 0x000be200081a1010 */
[----:B-1----:R-:W-:-:S03]  /*1d40*/  IMAD.WIDE R26, R81, 0x4, R44 ;  /* 0x00000004511a7825 */ /* 0x002fc600078e022c */
[----:B------:R1:W-:Y:S01]  /*1d50*/  LDGSTS.E [R83+0x1800], desc[UR16][R52.64], P0 ;  /* 0x0180000034537fae */ /* 0x0003e200081a1010 */
[----:B------:R-:W-:-:S03]  /*1d60*/  IMAD.WIDE R30, R81, 0x4, R48 ;  /* 0x00000004511e7825 */ /* 0x000fc600078e0230 */
[----:B------:R1:W-:Y:S01]  /*1d70*/  LDGSTS.E [R83+0x2000], desc[UR16][R50.64], P0 ;  /* 0x0200000032537fae */ /* 0x0003e200081a1010 */
[----:B---3--:R-:W-:-:S03]  /*1d80*/  IMAD.WIDE R36, R81, 0x4, R52 ;  /* 0x0000000451247825 */ /* 0x008fc600078e0234 */
[----:B------:R3:W-:Y:S01]  /*1d90*/  LDGSTS.E [R83+0x2800], desc[UR16][R46.64], P0 ;  /* 0x028000002e537fae */ /* 0x0007e200081a1010 */
[----:B----4-:R-:W-:-:S03]  /*1da0*/  IMAD.WIDE R44, R81, 0x4, R46 ;  /* 0x00000004512c7825 */ /* 0x010fc600078e022e */
[----:B------:R4:W-:Y:S01]  /*1db0*/  LDGSTS.E [R83+0x3000], desc[UR16][R42.64], P0 ;  /* 0x030000002a537fae */ /* 0x0009e200081a1010 */
[----:B--2---:R-:W-:-:S03]  /*1dc0*/  IMAD.WIDE R48, R81, 0x4, R42 ;  /* 0x0000000451307825 */ /* 0x004fc600078e022a */
[----:B------:R2:W-:Y:S01]  /*1dd0*/  LDGSTS.E [R83+0x3800], desc[UR16][R38.64], P0 ;  /* 0x0380000026537fae */ /* 0x0005e200081a1010 */
[----:B-----5:R-:W-:-:S03]  /*1de0*/  IMAD.WIDE R54, R81, 0x4, R38 ;  /* 0x0000000451367825 */ /* 0x020fc600078e0226 */
        /* <DEDUP_REMOVED lines=16> */
[----:B------:R-:W0:Y:S01]  /*1ef0*/  LDGDEPBAR ;  /* 0x00000000000079af */ /* 0x000e220000000000 */
[----:B------:R-:W-:Y:S06]  /*1f00*/  BAR.SYNC.DEFER_BLOCKING 0x0 ;  /* 0x0000000000007b1d */ /* 0x000fec0000010000 */
[----:B------:R-:W-:Y:S01]  /*1f10*/  @!PT LDS RZ, [RZ] ;  /* 0x00000000fffff984 */ /* 0x000fe20000000800 */
[----:B------:R-:W-:Y:S01]  /*1f20*/  @!PT LDS RZ, [RZ] ;  /* 0x00000000fffff984 */ /* 0x000fe20000000800 */
[----:B------:R-:W-:Y:S01]  /*1f30*/  @!PT LDS RZ, [RZ] ;  /* 0x00000000fffff984 */ /* 0x000fe20000000800 */
[----:B------:R3:W-:Y:S04]  /*1f40*/  LDGSTS.E [R79+0x12000], desc[UR16][R14.64], P1 ;  /* 0x120000000e4f7fae */ /* 0x0007e800089a1010 */
[----:B------:R3:W-:Y:S04]  /*1f50*/  LDGSTS.E [R79+0x12800], desc[UR16][R16.64], P5 ;  /* 0x12800000104f7fae */ /* 0x0007e8000a9a1010 */
[----:B------:R3:W-:Y:S04]  /*1f60*/  LDGSTS.E [R79+0x13000], desc[UR16][R18.64], P3 ;  /* 0x13000000124f7fae */ /* 0x0007e800099a1010 */
[----:B------:R3:W-:Y:S04]  /*1f70*/  LDGSTS.E [R79+0x13800], desc[UR16][R20.64], P2 ;  /* 0x13800000144f7fae */ /* 0x0007e800091a1010 */
[----:B------:R-:W0:Y:S04]  /*1f80*/  LDGDEPBAR ;  /* 0x00000000000079af */ /* 0x000e280000000000 */
[----:B------:R3:W-:Y:S04]  /*1f90*/  LDGSTS.E [R83+0x8000], desc[UR16][R26.64], P6 ;  /* 0x080000001a537fae */ /* 0x0007e8000b1a1010 */
        /* <DEDUP_REMOVED lines=15> */
[----:B------:R-:W0:Y:S01]  /*2090*/  LDGDEPBAR ;  /* 0x00000000000079af */ /* 0x000e220000000000 */
[----:B------:R-:W-:Y:S05]  /*20a0*/  BRA.U UP0, `(.L_x_0) ;  /* 0x0000000100487547 */ /* 0x000fea000b800000 */
[----:B------:R-:W-:Y:S02]  /*20b0*/  SHF.R.U32.HI R108, RZ, 0x2, R109 ;  /* 0x00000002ff6c7819 */ /* 0x000fe4000001166d */
[----:B------:R-:W-:Y:S02]  /*20c0*/  CS2R R56, SRZ ;  /* 0x0000000000387805 */ /* 0x000fe4000001ff00 */
[----:B------:R-:W-:Y:S02]  /*20d0*/  CS2R R58, SRZ ;  /* 0x00000000003a7805 */ /* 0x000fe4000001ff00 */
[----:B---3--:R-:W-:Y:S02]  /*20e0*/  CS2R R52, SRZ ;  /* 0x0000000000347805 */ /* 0x008fe4000001ff00 */
[----:B------:R-:W-:Y:S02]  /*20f0*/  CS2R R54, SRZ ;  /* 0x0000000000367805 */ /* 0x000fe4000001ff00 */
[----:B------:R-:W-:-:S02]  /*2100*/  CS2R R44, SRZ ;  /* 0x00000000002c7805 */ /* 0x000fc4000001ff00 */
[----:B------:R-:W-:Y:S02]  /*2110*/  CS2R R46, SRZ ;  /* 0x00000000002e7805 */ /* 0x000fe4000001ff00 */
[----:B------:R-:W-:Y:S02]  /*2120*/  CS2R R36, SRZ ;  /* 0x0000000000247805 */ /* 0x000fe4000001ff00 */
[----:B------:R-:W-:Y:S02]  /*2130*/  CS2R R38, SRZ ;  /* 0x0000000000267805 */ /* 0x000fe4000001ff00 */
[----:B------:R-:W-:Y:S02]  /*2140*/  CS2R R40, SRZ ;  /* 0x0000000000287805 */ /* 0x000fe4000001ff00 */
[----:B------:R-:W-:Y:S02]  /*2150*/  CS2R R42, SRZ ;  /* 0x00000000002a7805 */ /* 0x000fe4000001ff00 */
[----:B------:R-:W-:-:S02]  /*2160*/  CS2R R68, SRZ ;  /* 0x0000000000447805 */ /* 0x000fc4000001ff00 */
[----:B------:R-:W-:Y:S02]  /*2170*/  CS2R R70, SRZ ;  /* 0x0000000000467805 */ /* 0x000fe4000001ff00 */
[----:B------:R-:W-:Y:S02]  /*2180*/  CS2R R48, SRZ ;  /* 0x0000000000307805 */ /* 0x000fe4000001ff00 */
[----:B------:R-:W-:Y:S02]  /*2190*/  CS2R R50, SRZ ;  /* 0x0000000000327805 */ /* 0x000fe4000001ff00 */
[----:B------:R-:W-:Y:S02]  /*21a0*/  CS2R R60, SRZ ;  /* 0x00000000003c7805 */ /* 0x000fe4000001ff00 */
[----:B------:R-:W-:Y:S01]  /*21b0*/  CS2R R62, SRZ ;  /* 0x00000000003e7805 */ /* 0x000fe2000001ff00 */
[----:B------:R-:W-:Y:S06]  /*21c0*/  BRA `(.L_x_1) ;  /* 0x0000001400947947 */ /* 0x000fec0003800000 */
.L_x_0:
[----:B---3--:R-:W-:Y:S01]  /*21d0*/  SHF.R.S32.HI R4, RZ, 0x1f, R77 ;  /* 0x0000001fff047819 */ /* 0x008fe2000001144d */
[----:B------:R-:W-:Y:S01]  /*21e0*/  IMAD.U32 R9, RZ, RZ, UR6 ;  /* 0x00000006ff097e24 */ /* 0x000fe2000f8e00ff */
[----:B------:R-:W-:Y:S01]  /*21f0*/  SHF.R.S32.HI R7, RZ, 0x1f, R76 ;  /* 0x0000001fff077819 */ /* 0x000fe2000001144c */
[----:B------:R-:W-:Y:S01]  /*2200*/  UIADD3 UR10, UPT, UPT, UR12, -0x40, URZ ;  /* 0xffffffc00c0a7890 */ /* 0x000fe2000fffe0ff */
[----:B------:R-:W-:Y:S01]  /*2210*/  SHF.L.U64.HI R107, R77, 0x2, R4 ;  /* 0x000000024d6b7819 */ /* 0x000fe20000010204 */
[----:B------:R-:W-:Y:S01]  /*2220*/  USHF.R.S32.HI UR11, URZ, 0x1f, UR6 ;  /* 0x0000001fff0b7899 */ /* 0x000fe20008011406 */
[----:B------:R-:W-:Y:S01]  /*2230*/  SHF.R.S32.HI R5, RZ, 0x1f, R2 ;  /* 0x0000001fff057819 */ /* 0x000fe20000011402 */
[----:B------:R-:W-:Y:S01]  /*2240*/  USHF.R.S32.HI UR12, URZ, 0x1f, UR7 ;  /* 0x0000001fff0c7899 */ /* 0x000fe20008011407 */
[----:B------:R-:W-:Y:S01]  /*2250*/  LEA R106, P2, R9, R78, 0x3 ;  /* 0x0000004e096a7211 */ /* 0x000fe200078418ff */
[----:B------:R-:W-:Y:S01]  /*2260*/  USHF.L.U32 UR4, UR7, 0x3, URZ ;  /* 0x0000000307047899 */ /* 0x000fe200080006ff */
[----:B------:R-:W-:Y:S01]  /*2270*/  SHF.R.S32.HI R6, RZ, 0x1f, R75 ;  /* 0x0000001fff067819 */ /* 0x000fe2000001144b */
[----:B------:R-:W-:Y:S01]  /*2280*/  USHF.L.U64.HI UR9, UR7, 0x3, UR12 ;  /* 0x0000000307097899 */ /* 0x000fe2000801020c */
[----:B------:R-:W-:Y:S01]  /*2290*/  SHF.L.U64.HI R4, R76, 0x2, R7 ;  /* 0x000000024c047819 */ /* 0x000fe20000010207 */
[----:B------:R-:W-:Y:S01]  /*22a0*/  IMAD.U32 R14, RZ, RZ, UR6 ;  /* 0x00000006ff0e7e24 */ /* 0x000fe2000f8e00ff */
[----:B------:R-:W-:Y:S01]  /*22b0*/  SHF.R.S32.HI R7, RZ, 0x1f, R74 ;  /* 0x0000001fff077819 */ /* 0x000fe2000001144a */
[----:B------:R-:W-:Y:S01]  /*22c0*/  IMAD.U32 R12, RZ, RZ, UR11 ;  /* 0x0000000bff0c7e24 */ /* 0x000fe2000f8e00ff */
[----:B------:R-:W-:-:S02]  /*22d0*/  LOP3.LUT R9, R109, 0x7, RZ, 0xc0, !PT ;  /* 0x000000076d097812 */ /* 0x000fc400078ec0ff */
[----:B------:R-:W-:Y:S02]  /*22e0*/  CS2R R52, SRZ ;  /* 0x0000000000347805 */ /* 0x000fe4000001ff00 */
[----:B------:R-:W-:Y:S02]  /*22f0*/  SHF.R.S32.HI R8, RZ, 0x1f, R73 ;  /* 0x0000001fff087819 */ /* 0x000fe40000011449 */
[----:B------:R-:W-:Y:S02]  /*2300*/  CS2R R54, SRZ ;  /* 0x0000000000367805 */ /* 0x000fe4000001ff00 */
[----:B------:R-:W-:Y:S01]  /*2310*/  SHF.L.U64.HI R2, R2, 0x2, R5 ;  /* 0x0000000202027819 */ /* 0x000fe20000010205 */
[----:B------:R-:W-:Y:S01]  /*2320*/  IMAD R56, R9, 0x4, R56 ;  /* 0x0000000409387824 */ /* 0x000fe200078e0238 */
[----:B------:R-:W-:Y:S01]  /*2330*/  SHF.L.U64.HI R5, R75, 0x2, R6 ;  /* 0x000000024b057819 */ /* 0x000fe20000010206 */
[----:B------:R-:W-:Y:S01]  /*2340*/  IMAD.SHL.U32 R9, R9, 0x10, RZ ;  /* 0x0000001009097824 */ /* 0x000fe200078e00ff */
[----:B------:R-:W-:-:S02]  /*2350*/  SHF.L.U64.HI R6, R74, 0x2, R7 ;  /* 0x000000024a067819 */ /* 0x000fc40000010207 */
[----:B------:R-:W-:Y:S02]  /*2360*/  CS2R R44, SRZ ;  /* 0x00000000002c7805 */ /* 0x000fe4000001ff00 */
[----:B------:R-:W-:Y:S01]  /*2370*/  SHF.L.U64.HI R7, R73, 0x2, R8 ;  /* 0x0000000249077819 */ /* 0x000fe20000010208 */
[----:B------:R-:W-:Y:S01]  /*2380*/  IMAD.SHL.U32 R8, R109, 0x2, RZ ;  /* 0x000000026d087824 */ /* 0x000fe200078e00ff */
[----:B------:R-:W-:Y:S02]  /*2390*/  SHF.R.S32.HI R13, RZ, 0x1f, R70 ;  /* 0x0000001fff0d7819 */ /* 0x000fe40000011446 */
[----:B------:R-:W-:Y:S02]  /*23a0*/  CS2R R46, SRZ ;  /* 0x00000000002e7805 */ /* 0x000fe4000001ff00 */
[----:B------:R-:W-:Y:S02]  /*23b0*/  LEA R77, P1, R70, UR4, 0x2 ;  /* 0x00000004464d7c11 */ /* 0x000fe4000f8210ff */
[----:B------:R-:W-:-:S02]  /*23c0*/  CS2R R36, SRZ ;  /* 0x0000000000247805 */ /* 0x000fc4000001ff00 */
[----:B------:R-:W-:Y:S02]  /*23d0*/  SHF.R.S32.HI R15, RZ, 0x1f, R72 ;  /* 0x0000001fff0f7819 */ /* 0x000fe40000011448 */
[----:B------:R-:W-:Y:S02]  /*23e0*/  CS2R R38, SRZ ;  /* 0x0000000000267805 */ /* 0x000fe4000001ff00 */
[----:B------:R-:W-:Y:S02]  /*23f0*/  LEA R16, P0, R72, UR4, 0x2 ;  /* 0x0000000448107c11 */ /* 0x000fe4000f8010ff */
[----:B------:R-:W-:Y:S02]  /*2400*/  CS2R R40, SRZ ;  /* 0x0000000000287805 */ /* 0x000fe4000001ff00 */
[----:B------:R-:W-:Y:S02]  /*2410*/  LOP3.LUT R9, R9, 0x30, R8, 0x78, !PT ;  /* 0x0000003009097812 */ /* 0x000fe400078e7808 */
[----:B------:R-:W-:-:S02]  /*2420*/  CS2R R42, SRZ ;  /* 0x00000000002a7805 */ /* 0x000fc4000001ff00 */
[----:B------:R-:W-:Y:S02]  /*2430*/  SHF.R.S32.HI R8, RZ, 0x1f, R67 ;  /* 0x0000001fff087819 */ /* 0x000fe40000011443 */
[----:B------:R-:W-:Y:S02]  /*2440*/  CS2R R48, SRZ ;  /* 0x0000000000307805 */ /* 0x000fe4000001ff00 */
[----:B------:R-:W-:Y:S01]  /*2450*/  LEA R85, P3, R67, UR4, 0x2 ;  /* 0x0000000443557c11 */ /* 0x000fe2000f8610ff */
[----:B------:R-:W-:Y:S01]  /*2460*/  IMAD.U32 R111, R56, 0x20, R9 ;  /* 0x00000020386f7824 */ /* 0x000fe200078e0009 */
[----:B------:R-:W-:Y:S02]  /*2470*/  LEA.HI.X R107, R14, R107, R12, 0x3, P2 ;  /* 0x0000006b0e6b7211 */ /* 0x000fe400010f1c0c */
[----:B------:R-:W-:Y:S02]  /*2480*/  CS2R R50, SRZ ;  /* 0x0000000000327805 */ /* 0x000fe4000001ff00 */
[----:B------:R-:W-:Y:S01]  /*2490*/  LEA.HI.X R70, R70, UR9, R13, 0x2, P1 ;  /* 0x0000000946467c11 */ /* 0x000fe200088f140d */
[----:B------:R-:W-:Y:S01]  /*24a0*/  USHF.L.U32 UR18, UR7, 0x2, URZ ;  /* 0x0000000207127899 */ /* 0x000fe200080006ff */
[----:B------:R-:W-:Y:S01]  /*24b0*/  LEA.HI.X R72, R72, UR9, R15, 0x2, P0 ;  /* 0x0000000948487c11 */ /* 0x000fe200080f140f */
[----:B------:R-:W-:Y:S01]  /*24c0*/  USHF.L.U64.HI UR12, UR7, 0x2, UR12 ;  /* 0x00000002070c7899 */ /* 0x000fe2000801020c */
[----:B------:R-:W-:Y:S01]  /*24d0*/  SHF.R.S32.HI R12, RZ, 0x1f, R69 ;  /* 0x0000001fff0c7819 */ /* 0x000fe20000011445 */
[----:B------:R-:W-:Y:S01]  /*24e0*/  USHF.L.U64.HI UR11, UR6, 0x2, UR11 ;  /* 0x00000002060b7899 */ /* 0x000fe2000801020b */
[----:B------:R-:W-:Y:S01]  /*24f0*/  LEA R81, P1, R69, UR4, 0x2 ;  /* 0x0000000445517c11 */ /* 0x000fe2000f8210ff */
[----:B------:R-:W-:Y:S01]  /*2500*/  UMOV UR7, 0xffffffff ;  /* 0xffffffff00077882 */ /* 0x000fe20000000000 */
[----:B------:R-:W-:-:S02]  /*2510*/  SHF.R.S32.HI R14, RZ, 0x1f, R71 ;  /* 0x0000001fff0e7819 */ /* 0x000fc40000011447 */
[----:B------:R-:W-:Y:S02]  /*2520*/  SHF.R.S32.HI R13, RZ, 0x1f, R68 ;  /* 0x0000001fff0d7819 */ /* 0x000fe40000011444 */
[----:B------:R-:W-:Y:S02]  /*2530*/  LEA R79, P0, R71, UR4, 0x2 ;  /* 0x00000004474f7c11 */ /* 0x000fe4000f8010ff */
[----:B------:R-:W-:Y:S02]  /*2540*/  LEA R83, P2, R68, UR4, 0x2 ;  /* 0x0000000444537c11 */ /* 0x000fe4000f8410ff */
[----:B------:R-:W-:Y:S02]  /*2550*/  LEA.HI.X R67, R67, UR9, R8, 0x2, P3 ;  /* 0x0000000943437c11 */ /* 0x000fe400098f1408 */
[----:B------:R-:W-:Y:S02]  /*2560*/  SHF.R.S32.HI R8, RZ, 0x1f, R63 ;  /* 0x0000001fff087819 */ /* 0x000fe4000001143f */
[----:B------:R-:W-:-:S02]  /*2570*/  LEA R93, P3, R63, UR4, 0x2 ;  /* 0x000000043f5d7c11 */ /* 0x000fc4000f8610ff */
[----:B------:R-:W-:Y:S02]  /*2580*/  LEA.HI.X R69, R69, UR9, R12, 0x2, P1 ;  /* 0x0000000945457c11 */ /* 0x000fe400088f140c */
[----:B------:R-:W-:Y:S02]  /*2590*/  LEA.HI.X R71, R71, UR9, R14, 0x2, P0 ;  /* 0x0000000947477c11 */ /* 0x000fe400080f140e */
[----:B------:R-:W-:Y:S02]  /*25a0*/  LEA.HI.X R68, R68, UR9, R13, 0x2, P2 ;  /* 0x0000000944447c11 */ /* 0x000fe400090f140d */
[----:B------:R-:W-:Y:S02]  /*25b0*/  SHF.R.S32.HI R12, RZ, 0x1f, R65 ;  /* 0x0000001fff0c7819 */ /* 0x000fe40000011441 */
[----:B------:R-:W-:Y:S02]  /*25c0*/  LEA R89, P1, R65, UR4, 0x2 ;  /* 0x0000000441597c11 */ /* 0x000fe4000f8210ff */
        /* <DEDUP_REMOVED lines=16> */
[----:B------:R-:W-:Y:S02]  /*26d0*/  SHF.R.U32.HI R108, RZ, 0x2, R109 ;  /* 0x00000002ff6c7819 */ /* 0x000fe4000001166d */
[----:B------:R-:W-:Y:S02]  /*26e0*/  LEA.HI.X R59, R59, UR9, R8, 0x2, P3 ;  /* 0x000000093b3b7c11 */ /* 0x000fe400098f1408 */
[----:B------:R-:W-:-:S02]  /*26f0*/  LOP3.LUT R8, R109, 0x3, RZ, 0xc0, !PT ;  /* 0x000000036d087812 */ /* 0x000fc400078ec0ff */
[----:B------:R-:W-:Y:S02]  /*2700*/  LEA.HI.X R61, R61, UR9, R12, 0x2, P1 ;  /* 0x000000093d3d7c11 */ /* 0x000fe400088f140c */
[----:B------:R-:W-:Y:S01]  /*2710*/  LEA.HI.X R15, R62, UR9, R15, 0x2, P0 ;  /* 0x000000093e0f7c11 */ /* 0x000fe200080f140f */
[----:B------:R-:W-:Y:S01]  /*2720*/  IMAD R8, R8, 0x120, RZ ;  /* 0x0000012008087824 */ /* 0x000fe200078e02ff */
[----:B------:R-:W-:Y:S02]  /*2730*/  LEA.HI.X R60, R60, UR9, R13, 0x2, P2 ;  /* 0x000000093c3c7c11 */ /* 0x000fe400090f140d */
[----:B------:R-:W-:Y:S02]  /*2740*/  LOP3.LUT R12, R108, 0x40, RZ, 0xc0, !PT ;  /* 0x000000406c0c7812 */ /* 0x000fe400078ec0ff */
[----:B------:R-:W-:Y:S02]  /*2750*/  SHF.R.S32.HI R13, RZ, 0x1f, R58 ;  /* 0x0000001fff0d7819 */ /* 0x000fe4000001143a */
[----:B------:R-:W-:-:S02]  /*2760*/  SHF.R.S32.HI R14, RZ, 0x1f, R57 ;  /* 0x0000001fff0e7819 */ /* 0x000fc40000011439 */
[----:B------:R-:W-:Y:S02]  /*2770*/  LEA R103, P0, R58, UR4, 0x2 ;  /* 0x000000043a677c11 */ /* 0x000fe4000f8010ff */
[C---:B------:R-:W-:Y:S01]  /*2780*/  LEA R105, P1, R57.reuse, UR4, 0x2 ;  /* 0x0000000439697c11 */ /* 0x040fe2000f8210ff */
[----:B------:R-:W-:Y:S01]  /*2790*/  UMOV UR4, URZ ;  /* 0x000000ff00047c82 */ /* 0x000fe20008000000 */
[----:B------:R-:W-:Y:S02]  /*27a0*/  LOP3.LUT R113, R12, 0x1c, R109, 0xf8, !PT ;  /* 0x0000001c0c717812 */ /* 0x000fe400078ef86d */
[----:B------:R-:W-:Y:S02]  /*27b0*/  LEA.HI.X R13, R58, UR9, R13, 0x2, P0 ;  /* 0x000000093a0d7c11 */ /* 0x000fe400080f140d */
[----:B------:R-:W-:Y:S01]  /*27c0*/  LEA.HI.X R14, R57, UR9, R14, 0x2, P1 ;  /* 0x00000009390e7c11 */ /* 0x000fe200088f140e */
[----:B------:R-:W-:Y:S01]  /*27d0*/  USHF.R.S32.HI UR9, URZ, 0x1f, UR5 ;  /* 0x0000001fff097899 */ /* 0x000fe20008011405 */
[----:B------:R-:W-:-:S02]  /*27e0*/  IADD3 R9, P2, PT, R16, UR22, RZ ;  /* 0x0000001610097c10 */ /* 0x000fc4000ff5e0ff */
[----:B------:R-:W-:Y:S02]  /*27f0*/  CS2R R56, SRZ ;  /* 0x0000000000387805 */ /* 0x000fe4000001ff00 */
[----:B------:R-:W-:Y:S01]  /*2800*/  IADD3 R79, P1, PT, R79, UR22, RZ ;  /* 0x000000164f4f7c10 */ /* 0x000fe2000ff3e0ff */
[----:B------:R-:W-:Y:S01]  /*2810*/  ULEA.HI UR9, UR9, UR5, URZ, 0x5 ;  /* 0x0000000509097291 */ /* 0x000fe2000f8f28ff */
[----:B------:R-:W-:Y:S02]  /*2820*/  IADD3 R81, P0, PT, R81, UR22, RZ ;  /* 0x0000001651517c10 */ /* 0x000fe4000ff1e0ff */
[----:B------:R-:W-:Y:S01]  /*2830*/  IADD3 R83, P4, PT, R83, UR22, RZ ;  /* 0x0000001653537c10 */ /* 0x000fe2000ff9e0ff */
[----:B------:R-:W-:Y:S01]  /*2840*/  USHF.R.S32.HI UR9, URZ, 0x5, UR9 ;  /* 0x00000005ff097899 */ /* 0x000fe20008011409 */
[----:B------:R-:W-:Y:S01]  /*2850*/  LOP3.LUT R113, R8, R113, RZ, 0x3c, !PT ;  /* 0x0000007108717212 */ /* 0x000fe200078e3cff */
[----:B------:R-:W-:Y:S01]  /*2860*/  UMOV UR5, 0x1 ;  /* 0x0000000100057882 */ /* 0x000fe20000000000 */
[----:B------:R-:W-:Y:S01]  /*2870*/  IADD3.X R8, PT, PT, R72, UR23, RZ, P2, !PT ;  /* 0x0000001748087c10 */ /* 0x000fe200097fe4ff */
[----:B------:R-:W-:Y:S01]  /*2880*/  UIADD3 UR13, UPT, UPT, UR9, -0x2, URZ ;  /* 0xfffffffe090d7890 */ /* 0x000fe2000fffe0ff */
[----:B------:R-:W-:-:S02]  /*2890*/  IADD3 R85, P5, PT, R85, UR22, RZ ;  /* 0x0000001655557c10 */ /* 0x000fc4000ffbe0ff */
[----:B------:R-:W-:Y:S02]  /*28a0*/  IADD3 R87, P3, PT, R87, UR22, RZ ;  /* 0x0000001657577c10 */ /* 0x000fe4000ff7e0ff */
[----:B------:R-:W-:Y:S02]  /*28b0*/  IADD3 R89, P2, PT, R89, UR22, RZ ;  /* 0x0000001659597c10 */ /* 0x000fe4000ff5e0ff */
[----:B------:R-:W-:Y:S02]  /*28c0*/  IADD3.X R78, PT, PT, R71, UR23, RZ, P1, !PT ;  /* 0x00000017474e7c10 */ /* 0x000fe40008ffe4ff */
[----:B------:R-:W-:Y:S02]  /*28d0*/  IADD3.X R80, PT, PT, R69, UR23, RZ, P0, !PT ;  /* 0x0000001745507c10 */ /* 0x000fe400087fe4ff */
[----:B------:R-:W-:Y:S02]  /*28e0*/  IADD3.X R82, PT, PT, R68, UR23, RZ, P4, !PT ;  /* 0x0000001744527c10 */ /* 0x000fe4000a7fe4ff */
[----:B------:R-:W-:-:S02]  /*28f0*/  CS2R R68, SRZ ;  /* 0x0000000000447805 */ /* 0x000fc4000001ff00 */
[----:B------:R-:W-:Y:S02]  /*2900*/  IADD3 R91, P1, PT, R91, UR22, RZ ;  /* 0x000000165b5b7c10 */ /* 0x000fe4000ff3e0ff */
[----:B------:R-:W-:Y:S02]  /*2910*/  IADD3 R93, P0, PT, R93, UR22, RZ ;  /* 0x000000165d5d7c10 */ /* 0x000fe4000ff1e0ff */
[----:B------:R-:W-:Y:S02]  /*2920*/  IADD3 R95, P4, PT, R95, UR22, RZ ;  /* 0x000000165f5f7c10 */ /* 0x000fe4000ff9e0ff */
[----:B------:R-:W-:Y:S02]  /*2930*/  IADD3.X R84, PT, PT, R67, UR23, RZ, P5, !PT ;  /* 0x0000001743547c10 */ /* 0x000fe4000affe4ff */
[----:B------:R-:W-:Y:S02]  /*2940*/  IADD3.X R86, PT, PT, R66, UR23, RZ, P3, !PT ;  /* 0x0000001742567c10 */ /* 0x000fe40009ffe4ff */
[----:B------:R-:W-:-:S02]  /*2950*/  IADD3.X R88, PT, PT, R65, UR23, RZ, P2, !PT ;  /* 0x0000001741587c10 */ /* 0x000fc400097fe4ff */
[----:B------:R-:W-:Y:S02]  /*2960*/  IADD3 R77, P6, PT, R77, UR22, RZ ;  /* 0x000000164d4d7c10 */ /* 0x000fe4000ffde0ff */
[----:B------:R-:W-:Y:S02]  /*2970*/  IADD3 R97, P5, PT, R97, UR22, RZ ;  /* 0x0000001661617c10 */ /* 0x000fe4000ffbe0ff */
[----:B------:R-:W-:Y:S02]  /*2980*/  IADD3 R99, P3, PT, R99, UR22, RZ ;  /* 0x0000001663637c10 */ /* 0x000fe4000ff7e0ff */
[----:B------:R-:W-:Y:S02]  /*2990*/  IADD3 R101, P2, PT, R101, UR22, RZ ;  /* 0x0000001665657c10 */ /* 0x000fe4000ff5e0ff */
[----:B------:R-:W-:Y:S02]  /*29a0*/  IADD3.X R90, PT, PT, R64, UR23, RZ, P1, !PT ;  /* 0x00000017405a7c10 */ /* 0x000fe40008ffe4ff */
[----:B------:R-:W-:-:S02]  /*29b0*/  IADD3.X R92, PT, PT, R63, UR23, RZ, P0, !PT ;  /* 0x000000173f5c7c10 */ /* 0x000fc400087fe4ff */
[----:B------:R-:W-:Y:S02]  /*29c0*/  CS2R R62, SRZ ;  /* 0x00000000003e7805 */ /* 0x000fe4000001ff00 */
[----:B------:R-:W-:Y:S02]  /*29d0*/  IADD3.X R94, PT, PT, R15, UR23, RZ, P4, !PT ;  /* 0x000000170f5e7c10 */ /* 0x000fe4000a7fe4ff */
[----:B------:R-:W-:Y:S02]  /*29e0*/  IADD3 R103, P1, PT, R103, UR22, RZ ;  /* 0x0000001667677c10 */ /* 0x000fe4000ff3e0ff */
[----:B------:R-:W-:Y:S02]  /*29f0*/  IADD3 R105, P0, PT, R105, UR22, RZ ;  /* 0x0000001669697c10 */ /* 0x000fe4000ff1e0ff */
[----:B------:R-:W-:Y:S02]  /*2a00*/  IADD3 R106, P4, PT, R106, UR20, RZ ;  /* 0x000000146a6a7c10 */ /* 0x000fe4000ff9e0ff */
[----:B------:R-:W-:-:S02]  /*2a10*/  IADD3.X R76, PT, PT, R70, UR23, RZ, P6, !PT ;  /* 0x00000017464c7c10 */ /* 0x000fc4000b7fe4ff */
[----:B------:R-:W-:Y:S02]  /*2a20*/  CS2R R70, SRZ ;  /* 0x0000000000467805 */ /* 0x000fe4000001ff00 */
[----:B------:R-:W-:Y:S02]  /*2a30*/  IADD3.X R96, PT, PT, R61, UR23, RZ, P5, !PT ;  /* 0x000000173d607c10 */ /* 0x000fe4000affe4ff */
[----:B------:R-:W-:Y:S02]  /*2a40*/  IADD3.X R98, PT, PT, R60, UR23, RZ, P3, !PT ;  /* 0x000000173c627c10 */ /* 0x000fe40009ffe4ff */
[----:B------:R-:W-:Y:S02]  /*2a50*/  CS2R R60, SRZ ;  /* 0x00000000003c7805 */ /* 0x000fe4000001ff00 */
[----:B------:R-:W-:Y:S02]  /*2a60*/  IADD3.X R100, PT, PT, R59, UR23, RZ, P2, !PT ;  /* 0x000000173b647c10 */ /* 0x000fe400097fe4ff */
[----:B------:R-:W-:-:S02]  /*2a70*/  CS2R R58, SRZ ;  /* 0x00000000003a7805 */ /* 0x000fc4000001ff00 */
[----:B------:R-:W-:Y:S02]  /*2a80*/  IADD3.X R102, PT, PT, R13, UR23, RZ, P1, !PT ;  /* 0x000000170d667c10 */ /* 0x000fe40008ffe4ff */
[----:B------:R-:W-:Y:S02]  /*2a90*/  IADD3.X R104, PT, PT, R14, UR23, RZ, P0, !PT ;  /* 0x000000170e687c10 */ /* 0x000fe400087fe4ff */
[----:B------:R-:W-:Y:S02]  /*2aa0*/  IADD3.X R107, PT, PT, R107, UR21, RZ, P4, !PT ;  /* 0x000000156b6b7c10 */ /* 0x000fe4000a7fe4ff */
[----:B------:R-:W-:Y:S02]  /*2ab0*/  LOP3.LUT R112, R113, 0x20, RZ, 0x3c, !PT ;  /* 0x0000002071707812 */ /* 0x000fe400078e3cff */
[----:B------:R-:W-:-:S07]  /*2ac0*/  LOP3.LUT R110, R111, 0x40, RZ, 0x3c, !PT ;  /* 0x000000406f6e7812 */ /* 0x000fce00078e3cff */
.L_x_2:
[----:B------:R-:W-:-:S04]  /*2ad0*/  DEPBAR.LE SB0, 0x2 ;  /* 0x000080800000791a */ /* 0x000fc80000000000 */
[----:B------:R-:W-:Y:S01]  /*2ae0*/  UIADD3 UR7, UPT, UPT, UR7, 0x1, URZ ;  /* 0x0000000107077890 */ /* 0x000fe2000fffe0ff */
[----:B------:R-:W-:Y:S01]  /*2af0*/  BAR.SYNC.DEFER_BLOCKING 0x0 ;  /* 0x0000000000007b1d */ /* 0x000fe20000010000 */
[----:B------:R-:W-:Y:S01]  /*2b00*/  ISETP.GE.AND P0, PT, R124, UR10, PT ;  /* 0x0000000a7c007c0c */ /* 0x000fe2000bf06270 */
[----:B------:R-:W-:Y:S02]  /*2b10*/  UIADD3 UR5, UPT, UPT, UR5, 0x1, URZ ;  /* 0x0000000105057890 */ /* 0x000fe4000fffe0ff */
[----:B------:R-:W-:-:S04]  /*2b20*/  UISETP.GT.AND UP0, UPT, UR7, 0x1, UPT ;  /* 0x000000010700788c */ /* 0x000fc8000bf04270 */
[----:B------:R-:W-:Y:S02]  /*2b30*/  USEL UR7, UR7, URZ, !UP0 ;  /* 0x000000ff07077287 */ /* 0x000fe4000c000000 */
[----:B------:R-:W-:Y:S02]  /*2b40*/  UISETP.GE.AND UP0, UPT, UR4, UR13, UPT ;  /* 0x0000000d0400728c */ /* 0x000fe4000bf06270 */
[----:B------:R-:W-:Y:S02]  /*2b50*/  ULEA UR14, UR7, UR8, 0xd ;  /* 0x00000008070e7291 */ /* 0x000fe4000f8e68ff */
[----:B------:R-:W-:Y:S02]  /*2b60*/  ULEA UR15, UR7, UR8, 0xf ;  /* 0x00000008070f7291 */ /* 0x000fe4000f8e78ff */
[----:B------:R-:W-:Y:S01]  /*2b70*/  PLOP3.LUT P3, PT, PT, PT, UP0, 0x80, 0x8 ;  /* 0x000000000008781c */ /* 0x000fe20003f6f008 */
[----:B------:R-:W-:Y:S02]  /*2b80*/  UISETP.GT.AND UP0, UPT, UR5, 0x1, UPT ;  /* 0x000000010500788c */ /* 0x000fe4000bf04270 */
[----:B------:R-:W-:-:S02]  /*2b90*/  UIADD3 UR4, UPT, UPT, UR4, 0x1, URZ ;  /* 0x0000000104047890 */ /* 0x000fc4000fffe0ff */
[----:B------:R-:W-:Y:S02]  /*2ba0*/  USEL UR5, UR5, URZ, !UP0 ;  /* 0x000000ff05057287 */ /* 0x000fe4000c000000 */
[----:B------:R-:W-:Y:S01]  /*2bb0*/  UISETP.NE.U32.AND UP0, UPT, UR9, UR4, UPT ;  /* 0x000000040900728c */ /* 0x000fe2000bf05070 */
[----:B------:R-:W-:Y:S04]  /*2bc0*/  LDS R28, [R113+UR14+0x10000] ;  /* 0x0100000e711c7984 */ /* 0x000fe80008000800 */
[----:B------:R-:W-:Y:S04]  /*2bd0*/  LDS R30, [R113+UR14+0x10400] ;  /* 0x0104000e711e7984 */ /* 0x000fe80008000800 */
[----:B------:R-:W-:Y:S04]  /*2be0*/  LDS R29, [R112+UR14+0x10000] ;  /* 0x0100000e701d7984 */ /* 0x000fe80008000800 */
[----:B------:R-:W-:Y:S04]  /*2bf0*/  LDS R31, [R112+UR14+0x10400] ;  /* 0x0104000e701f7984 */ /* 0x000fe80008000800 */
[----:B------:R-:W1:Y:S04]  /*2c00*/  LDSM.16.M88.4 R24, [R111+UR15] ;  /* 0x0000000f6f18783b */ /* 0x000e680008000200 */
[----:B------:R-:W2:Y:S04]  /*2c10*/  LDSM.16.M88.4 R20, [R111+UR15+0x2000] ;  /* 0x0020000f6f14783b */ /* 0x000ea80008000200 */
[----:B------:R-:W3:Y:S04]  /*2c20*/  LDSM.16.M88.4 R12, [R111+UR15+0x4000] ;  /* 0x0040000f6f0c783b */ /* 0x000ee80008000200 */
[----:B------:R-:W4:Y:S04]  /*2c30*/  LDSM.16.M88.4 R16, [R111+UR15+0x6000] ;  /* 0x0060000f6f10783b */ /* 0x000f280008000200 */
[----:B------:R-:W-:Y:S04]  /*2c40*/  LDS R64, [R113+UR14+0x10080] ;  /* 0x0100800e71407984 */ /* 0x000fe80008000800 */
[----:B------:R-:W-:Y:S04]  /*2c50*/  LDS R66, [R113+UR14+0x10480] ;  /* 0x0104800e71427984 */ /* 0x000fe80008000800 */
[----:B------:R-:W-:Y:S04]  /*2c60*/  LDS R65, [R112+UR14+0x10080] ;  /* 0x0100800e70417984 */ /* 0x000fe80008000800 */
[----:B------:R-:W5:Y:S04]  /*2c70*/  LDS R67, [R112+UR14+0x10480] ;  /* 0x0104800e70437984 */ /* 0x000f680008000800 */
[----:B------:R-:W-:Y:S04]  /*2c80*/  LDS R32, [R113+UR14+0x10800] ;  /* 0x0108000e71207984 */ /* 0x000fe80008000800 */
[----:B------:R-:W-:Y:S01]  /*2c90*/  LDS R34, [R113+UR14+0x10c00] ;  /* 0x010c000e71227984 */ /* 0x000fe20008000800 */
[C---:B-1----:R-:W-:Y:S03]  /*2ca0*/  HMMA.1688.F32.TF32 R56, R28.reuse, R24, R56 ;  /* 0x000000181c38723c */ /* 0x042fe60000081038 */
[----:B------:R-:W-:Y:S04]  /*2cb0*/  LDS R33, [R112+UR14+0x10800] ;  /* 0x0108000e70217984 */ /* 0x000fe80008000800 */
[----:B------:R-:W1:Y:S01]  /*2cc0*/  LDS R35, [R112+UR14+0x10c00] ;  /* 0x010c000e70237984 */ /* 0x000e620008000800 */
[C---:B--2---:R-:W-:Y:S03]  /*2cd0*/  HMMA.1688.F32.TF32 R52, R28.reuse, R20, R52 ;  /* 0x000000141c34723c */ /* 0x044fe60000081034 */
[----:B------:R-:W-:Y:S04]  /*2ce0*/  LDS R72, [R113+UR14+0x11000] ;  /* 0x0110000e71487984 */ /* 0x000fe80008000800 */
[----:B------:R-:W-:Y:S01]  /*2cf0*/  LDS R74, [R113+UR14+0x11400] ;  /* 0x0114000e714a7984 */ /* 0x000fe20008000800 */
[C---:B---3--:R-:W-:Y:S03]  /*2d00*/  HMMA.1688.F32.TF32 R44, R28.reuse, R12, R44 ;  /* 0x0000000c1c2c723c */ /* 0x048fe6000008102c */
[----:B------:R-:W-:Y:S04]  /*2d10*/  LDS R73, [R112+UR14+0x11000] ;  /* 0x0110000e70497984 */ /* 0x000fe80008000800 */
[----:B------:R-:W-:Y:S01]  /*2d20*/  LDS R75, [R112+UR14+0x11400] ;  /* 0x0114000e704b7984 */ /* 0x000fe20008000800 */
[----:B----4-:R-:W-:Y:S03]  /*2d30*/  HMMA.1688.F32.TF32 R36, R28, R16, R36 ;  /* 0x000000101c24723c */ /* 0x010fe60000081024 */
[----:B------:R-:W-:Y:S04]  /*2d40*/  LDS R28, [R113+UR14+0x10880] ;  /* 0x0108800e711c7984 */ /* 0x000fe80008000800 */
[----:B------:R-:W-:Y:S01]  /*2d50*/  LDS R30, [R113+UR14+0x10c80] ;  /* 0x010c800e711e7984 */ /* 0x000fe20008000800 */
[C---:B-----5:R-:W-:Y:S03]  /*2d60*/  HMMA.1688.F32.TF32 R40, R64.reuse, R24, R40 ;  /* 0x000000184028723c */ /* 0x060fe60000081028 */
[----:B------:R-:W-:Y:S04]  /*2d70*/  LDS R29, [R112+UR14+0x10880] ;  /* 0x0108800e701d7984 */ /* 0x000fe80008000800 */
[----:B------:R-:W2:Y:S01]  /*2d80*/  LDS R31, [R112+UR14+0x10c80] ;  /* 0x010c800e701f7984 */ /* 0x000ea20008000800 */
[C---:B------:R-:W-:Y:S08]  /*2d90*/  HMMA.1688.F32.TF32 R68, R64.reuse, R20, R68 ;  /* 0x000000144044723c */ /* 0x040ff00000081044 */
[C---:B------:R-:W-:Y:S01]  /*2da0*/  HMMA.1688.F32.TF32 R48, R64.reuse, R12, R48 ;  /* 0x0000000c4030723c */ /* 0x040fe20000081030 */
[----:B------:R-:W-:Y:S04]  /*2db0*/  LDS R12, [R113+UR14+0x11800] ;  /* 0x0118000e710c7984 */ /* 0x000fe80008000800 */
[----:B------:R-:W-:Y:S03]  /*2dc0*/  LDS R13, [R112+UR14+0x11800] ;  /* 0x0118000e700d7984 */ /* 0x000fe60008000800 */
[----:B------:R-:W-:Y:S01]  /*2dd0*/  HMMA.1688.F32.TF32 R60, R64, R16, R60 ;  /* 0x00000010403c723c */ /* 0x000fe2000008103c */
[----:B------:R-:W-:Y:S04]  /*2de0*/  LDS R16, [R113+UR14+0x11080] ;  /* 0x0110800e71107984 */ /* 0x000fe80008000800 */
[----:B------:R-:W-:Y:S03]  /*2df0*/  LDS R17, [R112+UR14+0x11080] ;  /* 0x0110800e70117984 */ /* 0x000fe60008000800 */
[C---:B-1----:R-:W-:Y:S08]  /*2e00*/  HMMA.1688.F32.TF32 R56, R32.reuse, R26, R56 ;  /* 0x0000001a2038723c */ /* 0x042ff00000081038 */
[C---:B------:R-:W-:Y:S08]  /*2e10*/  HMMA.1688.F32.TF32 R52, R32.reuse, R22, R52 ;  /* 0x000000162034723c */ /* 0x040ff00000081034 */
[C---:B------:R-:W-:Y:S08]  /*2e20*/  HMMA.1688.F32.TF32 R44, R32.reuse, R14, R44 ;  /* 0x0000000e202c723c */ /* 0x040ff0000008102c */
[----:B------:R-:W-:Y:S08]  /*2e30*/  HMMA.1688.F32.TF32 R36, R32, R18, R36 ;  /* 0x000000122024723c */ /* 0x000ff00000081024 */
[C---:B--2---:R-:W-:Y:S01]  /*2e40*/  HMMA.1688.F32.TF32 R32, R28.reuse, R26, R40 ;  /* 0x0000001a1c20723c */ /* 0x044fe20000081028 */
[----:B------:R-:W1:Y:S04]  /*2e50*/  LDSM.16.M88.4 R40, [R110+UR15] ;  /* 0x0000000f6e28783b */ /* 0x000e680008000200 */
[----:B------:R-:W-:Y:S03]  /*2e60*/  LDSM.16.M88.4 R24, [R110+UR15+0x4000] ;  /* 0x0040000f6e18783b */ /* 0x000fe60008000200 */
[C---:B------:R-:W-:Y:S01]  /*2e70*/  HMMA.1688.F32.TF32 R64, R28.reuse, R22, R68 ;  /* 0x000000161c40723c */ /* 0x040fe20000081044 */
[----:B------:R-:W2:Y:S04]  /*2e80*/  LDSM.16.M88.4 R68, [R110+UR15+0x2000] ;  /* 0x0020000f6e44783b */ /* 0x000ea80008000200 */
[----:B------:R-:W3:Y:S03]  /*2e90*/  LDSM.16.M88.4 R20, [R110+UR15+0x6000] ;  /* 0x0060000f6e14783b */ /* 0x000ee60008000200 */
[C---:B------:R-:W-:Y:S01]  /*2ea0*/  HMMA.1688.F32.TF32 R48, R28.reuse, R14, R48 ;  /* 0x0000000e1c30723c */ /* 0x040fe20000081030 */
[----:B------:R-:W-:Y:S04]  /*2eb0*/  LDS R14, [R113+UR14+0x11c00] ;  /* 0x011c000e710e7984 */ /* 0x000fe80008000800 */
[----:B------:R-:W-:Y:S03]  /*2ec0*/  LDS R15, [R112+UR14+0x11c00] ;  /* 0x011c000e700f7984 */ /* 0x000fe60008000800 */
[----:B------:R-:W-:Y:S01]  /*2ed0*/  HMMA.1688.F32.TF32 R28, R28, R18, R60 ;  /* 0x000000121c1c723c */ /* 0x000fe2000008103c */
[----:B------:R-:W-:Y:S04]  /*2ee0*/  LDS R18, [R113+UR14+0x11480] ;  /* 0x0114800e71127984 */ /* 0x000fe80008000800 */
[----:B------:R-:W4:Y:S04]  /*2ef0*/  LDS R19, [R112+UR14+0x11480] ;  /* 0x0114800e70137984 */ /* 0x000f280008000800 */
[----:B------:R-:W-:Y:S04]  /*2f00*/  LDS R60, [R113+UR14+0x11880] ;  /* 0x0118800e713c7984 */ /* 0x000fe80008000800 */
[----:B------:R-:W-:Y:S01]  /*2f10*/  LDS R62, [R113+UR14+0x11c80] ;  /* 0x011c800e713e7984 */ /* 0x000fe20008000800 */
[C---:B-1----:R-:W-:Y:S03]  /*2f20*/  HMMA.1688.F32.TF32 R56, R72.reuse, R40, R56 ;  /* 0x000000284838723c */ /* 0x042fe60000081038 */
[----:B------:R-:W-:Y:S04]  /*2f30*/  LDS R61, [R112+UR14+0x11880] ;  /* 0x0118800e703d7984 */ /* 0x000fe80008000800 */
[----:B------:R-:W1:Y:S01]  /*2f40*/  LDS R63, [R112+UR14+0x11c80] ;  /* 0x011c800e703f7984 */ /* 0x000e620008000800 */
[----:B------:R-:W-:Y:S01]  /*2f50*/  ULEA UR14, UR5, UR8, 0xd ;  /* 0x00000008050e7291 */ /* 0x000fe2000f8e68ff */
[C---:B--2---:R-:W-:Y:S08]  /*2f60*/  HMMA.1688.F32.TF32 R52, R72.reuse, R68, R52 ;  /* 0x000000444834723c */ /* 0x044ff00000081034 */
[C---:B------:R-:W-:Y:S08]  /*2f70*/  HMMA.1688.F32.TF32 R44, R72.reuse, R24, R44 ;  /* 0x00000018482c723c */ /* 0x040ff0000008102c */
[----:B---3--:R-:W-:Y:S08]  /*2f80*/  HMMA.1688.F32.TF32 R36, R72, R20, R36 ;  /* 0x000000144824723c */ /* 0x008ff00000081024 */
[C---:B----4-:R-:W-:Y:S08]  /*2f90*/  HMMA.1688.F32.TF32 R32, R16.reuse, R40, R32 ;  /* 0x000000281020723c */ /* 0x050ff00000081020 */
[C---:B------:R-:W-:Y:S08]  /*2fa0*/  HMMA.1688.F32.TF32 R64, R16.reuse, R68, R64 ;  /* 0x000000441040723c */ /* 0x040ff00000081040 */
[----:B------:R-:W-:Y:S01]  /*2fb0*/  HMMA.1688.F32.TF32 R48, R16, R24, R48 ;  /* 0x000000181030723c */ /* 0x000fe20000081030 */
[----:B------:R-:W-:Y:S01]  /*2fc0*/  VIADD R25, R115, UR14 ;  /* 0x0000000e73197c36 */ /* 0x000fe20008000000 */
[----:B------:R-:W-:-:S06]  /*2fd0*/  ULEA UR14, UR5, UR8, 0xf ;  /* 0x00000008050e7291 */ /* 0x000fcc000f8e78ff */
[----:B------:R-:W-:Y:S01]  /*2fe0*/  HMMA.1688.F32.TF32 R28, R16, R20, R28 ;  /* 0x00000014101c723c */ /* 0x000fe2000008101c */
[----:B------:R-:W-:Y:S01]  /*2ff0*/  BAR.SYNC.DEFER_BLOCKING 0x0 ;  /* 0x0000000000007b1d */ /* 0x000fe20000010000 */
[-C--:B------:R-:W-:Y:S02]  /*3000*/  IADD3 R18, P5, PT, R125, R106.reuse, RZ ;  /* 0x0000006a7d127210 */ /* 0x080fe40007fbe0ff */
[----:B------:R-:W-:-:S03]  /*3010*/  IADD3 R16, P6, PT, R123, R106, RZ ;  /* 0x0000006a7b107210 */ /* 0x000fc60007fde0ff */
[C---:B------:R-:W-:Y:S01]  /*3020*/  IMAD.X R19, R107.reuse, 0x1, R2, P5 ;  /* 0x000000016b137824 */ /* 0x040fe200028e0602 */
[----:B------:R-:W-:Y:S01]  /*3030*/  HMMA.1688.F32.TF32 R56, R12, R42, R56 ;  /* 0x0000002a0c38723c */ /* 0x000fe20000081038 */
[----:B------:R-:W-:Y:S01]  /*3040*/  ISETP.GE.AND P5, PT, R122, UR10, PT ;  /* 0x0000000a7a007c0c */ /* 0x000fe2000bfa6270 */
[----:B------:R-:W-:Y:S01]  /*3050*/  IMAD.X R17, R107, 0x1, R4, P6 ;  /* 0x000000016b117824 */ /* 0x000fe200030e0604 */
[----:B------:R-:W-:-:S05]  /*3060*/  ISETP.GE.AND P6, PT, R120, UR10, PT ;  /* 0x0000000a78007c0c */ /* 0x000fca000bfc6270 */
[C---:B------:R-:W-:Y:S08]  /*3070*/  HMMA.1688.F32.TF32 R52, R12.reuse, R70, R52 ;  /* 0x000000460c34723c */ /* 0x040ff00000081034 */
[C---:B------:R-:W-:Y:S08]  /*3080*/  HMMA.1688.F32.TF32 R44, R12.reuse, R26, R44 ;  /* 0x0000001a0c2c723c */ /* 0x040ff0000008102c */
[----:B------:R-:W-:Y:S01]  /*3090*/  HMMA.1688.F32.TF32 R36, R12, R22, R36 ;  /* 0x000000160c24723c */ /* 0x000fe20000081024 */
[----:B------:R-:W-:Y:S01]  /*30a0*/  SEL R12, RZ, 0x4, P0 ;  /* 0x00000004ff0c7807 */ /* 0x000fe20000000000 */
[----:B------:R-:W-:Y:S01]  /*30b0*/  IMAD.U32 R15, RZ, RZ, UR6 ;  /* 0x00000006ff0f7e24 */ /* 0x000fe2000f8e00ff */
[----:B------:R-:W-:-:S02]  /*30c0*/  IADD3 R14, P1, PT, R121, R106, RZ ;  /* 0x0000006a790e7210 */ /* 0x000fc40007f3e0ff */
[----:B------:R-:W-:Y:S02]  /*30d0*/  SEL R13, R12, RZ, !P3 ;  /* 0x000000ff0c0d7207 */ /* 0x000fe40005800000 */
[-C--:B------:R-:W-:Y:S01]  /*30e0*/  IADD3 R12, P2, PT, R119, R106.reuse, RZ ;  /* 0x0000006a770c7210 */ /* 0x080fe20007f5e0ff */
[C---:B-1----:R-:W-:Y:S01]  /*30f0*/  HMMA.1688.F32.TF32 R40, R60.reuse, R42, R32 ;  /* 0x0000002a3c28723c */ /* 0x042fe20000081020 */
[----:B------:R-:W-:Y:S02]  /*3100*/  ISETP.NE.U32.AND P4, PT, R13, RZ, PT ;  /* 0x000000ff0d00720c */ /* 0x000fe40003f85070 */
[----:B------:R-:W-:Y:S02]  /*3110*/  SEL R13, RZ, 0x4, P5 ;  /* 0x00000004ff0d7807 */ /* 0x000fe40002800000 */
[----:B------:R-:W-:Y:S02]  /*3120*/  ISETP.GE.AND P5, PT, R118, UR10, PT ;  /* 0x0000000a76007c0c */ /* 0x000fe4000bfa6270 */
[----:B------:R-:W-:Y:S01]  /*3130*/  LEA R106, P0, R15, R106, 0x2 ;  /* 0x0000006a0f6a7211 */ /* 0x000fe200078010ff */
[----:B------:R-:W-:Y:S01]  /*3140*/  HMMA.1688.F32.TF32 R68, R60, R70, R64 ;  /* 0x000000463c44723c */ /* 0x000fe20000081040 */
[----:B------:R-:W-:-:S02]  /*3150*/  SEL R15, RZ, 0x4, P6 ;  /* 0x00000004ff0f7807 */ /* 0x000fc40003000000 */
[----:B------:R-:W-:Y:S02]  /*3160*/  SEL R13, R13, RZ, !P3 ;  /* 0x000000ff0d0d7207 */ /* 0x000fe40005800000 */
[----:B------:R-:W-:Y:S01]  /*3170*/  ISETP.GE.AND P6, PT, R117, UR10, PT ;  /* 0x0000000a75007c0c */ /* 0x000fe2000bfc6270 */
[----:B------:R-:W-:Y:S01]  /*3180*/  @!PT LDS RZ, [RZ] ;  /* 0x00000000fffff984 */ /* 0x000fe20000000800 */
[----:B------:R-:W-:Y:S01]  /*3190*/  @!PT LDS RZ, [RZ] ;  /* 0x00000000fffff984 */ /* 0x000fe20000000800 */
[----:B------:R-:W-:Y:S01]  /*31a0*/  @!PT LDS RZ, [RZ] ;  /* 0x00000000fffff984 */ /* 0x000fe20000000800 */
[----:B------:R1:W-:Y:S01]  /*31b0*/  LDGSTS.E [R25+0x10000], desc[UR16][R18.64], P4 ;  /* 0x1000000012197fae */ /* 0x0003e2000a1a1010 */
[----:B------:R-:W-:Y:S01]  /*31c0*/  SEL R20, RZ, 0x4, P5 ;  /* 0x00000004ff147807 */ /* 0x000fe20002800000 */
[----:B------:R-:W-:Y:S01]  /*31d0*/  HMMA.1688.F32.TF32 R48, R60, R26, R48 ;  /* 0x0000001a3c30723c */ /* 0x000fe20000081030 */
[----:B------:R-:W-:Y:S01]  /*31e0*/  ISETP.NE.U32.AND P5, PT, R13, RZ, PT ;  /* 0x000000ff0d00720c */ /* 0x000fe20003fa5070 */
[----:B------:R-:W-:Y:S01]  /*31f0*/  VIADD R27, R114, UR14 ;  /* 0x0000000e721b7c36 */ /* 0x000fe20008000000 */
[----:B------:R-:W-:Y:S01]  /*3200*/  SEL R15, R15, RZ, !P3 ;  /* 0x000000ff0f0f7207 */ /* 0x000fe20005800000 */
[----:B------:R-:W-:Y:S01]  /*3210*/  UIADD3 UR10, UPT, UPT, UR10, -0x20, URZ ;  /* 0xffffffe00a0a7890 */ /* 0x000fe2000fffe0ff */
[----:B------:R-:W-:-:S02]  /*3220*/  SEL R13, RZ, 0x4, P6 ;  /* 0x00000004ff0d7807 */ /* 0x000fc40003000000 */
[----:B------:R-:W-:Y:S01]  /*3230*/  SEL R20, R20, RZ, !P3 ;  /* 0x000000ff14147207 */ /* 0x000fe20005800000 */
[----:B------:R-:W-:Y:S01]  /*3240*/  HMMA.1688.F32.TF32 R60, R60, R22, R28 ;  /* 0x000000163c3c723c */ /* 0x000fe2000008101c */
[----:B------:R-:W-:Y:S01]  /*3250*/  ISETP.NE.U32.AND P6, PT, R15, RZ, PT ;  /* 0x000000ff0f00720c */ /* 0x000fe20003fc5070 */
[----:B------:R-:W-:Y:S01]  /*3260*/  IMAD.X R15, R107, 0x1, R5, P1 ;  /* 0x000000016b0f7824 */ /* 0x000fe200008e0605 */
[----:B------:R-:W-:Y:S02]  /*3270*/  SEL R13, R13, RZ, !P3 ;  /* 0x000000ff0d0d7207 */ /* 0x000fe40005800000 */
[----:B------:R-:W-:Y:S01]  /*3280*/  ISETP.NE.U32.AND P4, PT, R20, RZ, PT ;  /* 0x000000ff1400720c */ /* 0x000fe20003f85070 */
[----:B------:R2:W-:Y:S01]  /*3290*/  LDGSTS.E [R25+0x10800], desc[UR16][R16.64], P5 ;  /* 0x1080000010197fae */ /* 0x0005e2000a9a1010 */
[C---:B------:R-:W-:Y:S02]  /*32a0*/  IADD3 R20, P1, PT, R116.reuse, R105, RZ ;  /* 0x0000006974147210 */ /* 0x040fe40007f3e0ff */
[----:B------:R-:W-:Y:S01]  /*32b0*/  ISETP.NE.U32.AND P3, PT, R13, RZ, PT ;  /* 0x000000ff0d00720c */ /* 0x000fe20003f65070 */
[C---:B------:R-:W-:Y:S01]  /*32c0*/  IMAD.X R13, R107.reuse, 0x1, R6, P2 ;  /* 0x000000016b0d7824 */ /* 0x040fe200010e0606 */
[----:B------:R-:W-:Y:S01]  /*32d0*/  IADD3 R22, P2, PT, R116, R103, RZ ;  /* 0x0000006774167210 */ /* 0x000fe20007f5e0ff */
[--C-:B------:R-:W-:Y:S01]  /*32e0*/  IMAD.X R21, R104, 0x1, R7.reuse, P1 ;  /* 0x0000000168157824 */ /* 0x100fe200008e0607 */
[----:B-1----:R-:W-:Y:S01]  /*32f0*/  IADD3 R18, P1, PT, R116, R101, RZ ;  /* 0x0000006574127210 */ /* 0x002fe20007f3e0ff */
[----:B------:R1:W-:Y:S01]  /*3300*/  LDGSTS.E [R25+0x11000], desc[UR16][R14.64], P6 ;  /* 0x110000000e197fae */ /* 0x0003e2000b1a1010 */
[----:B------:R-:W-:Y:S01]  /*3310*/  IADD3.X R107, PT, PT, R107, UR11, RZ, P0, !PT ;  /* 0x0000000b6b6b7c10 */ /* 0x000fe200087fe4ff */
[--C-:B------:R-:W-:Y:S01]  /*3320*/  IMAD.X R23, R102, 0x1, R7.reuse, P2 ;  /* 0x0000000166177824 */ /* 0x100fe200010e0607 */
[----:B--2---:R-:W-:Y:S01]  /*3330*/  IADD3 R16, P2, PT, R116, R99, RZ ;  /* 0x0000006374107210 */ /* 0x004fe20007f5e0ff */
[--C-:B------:R-:W-:Y:S01]  /*3340*/  IMAD.X R19, R100, 0x1, R7.reuse, P1 ;  /* 0x0000000164137824 */ /* 0x100fe200008e0607 */
[----:B------:R2:W-:Y:S03]  /*3350*/  LDGSTS.E [R25+0x11800], desc[UR16][R12.64], P4 ;  /* 0x118000000c197fae */ /* 0x0005e6000a1a1010 */
[----:B------:R-:W-:Y:S01]  /*3360*/  IMAD.X R17, R98, 0x1, R7, P2 ;  /* 0x0000000162117824 */ /* 0x000fe200010e0607 */
[----:B------:R-:W0:Y:S01]  /*3370*/  LDGDEPBAR ;  /* 0x00000000000079af */ /* 0x000e220000000000 */
[----:B-1----:R-:W-:-:S03]  /*3380*/  IADD3 R14, P1, PT, R116, R97, RZ ;  /* 0x00000061740e7210 */ /* 0x002fc60007f3e0ff */
[----:B------:R1:W-:Y:S02]  /*3390*/  LDGSTS.E [R27], desc[UR16][R20.64], P3 ;  /* 0x00000000141b7fae */ /* 0x0003e400099a1010 */
[----:B------:R-:W-:Y:S01]  /*33a0*/  IMAD.X R15, R96, 0x1, R7, P1 ;  /* 0x00000001600f7824 */ /* 0x000fe200008e0607 */
[C---:B--2---:R-:W-:Y:S01]  /*33b0*/  IADD3 R12, P2, PT, R116.reuse, R95, RZ ;  /* 0x0000005f740c7210 */ /* 0x044fe20007f5e0ff */
[----:B------:R2:W-:Y:S01]  /*33c0*/  LDGSTS.E [R27+0x800], desc[UR16][R22.64], P3 ;  /* 0x00800000161b7fae */ /* 0x0005e200099a1010 */
[----:B------:R-:W-:-:S03]  /*33d0*/  IADD3 R24, P1, PT, R116, R93, RZ ;  /* 0x0000005d74187210 */ /* 0x000fc60007f3e0ff */
[--C-:B------:R-:W-:Y:S01]  /*33e0*/  IMAD.X R13, R94, 0x1, R7.reuse, P2 ;  /* 0x000000015e0d7824 */ /* 0x100fe200010e0607 */
[----:B------:R3:W-:Y:S01]  /*33f0*/  LDGSTS.E [R27+0x1000], desc[UR16][R18.64], P3 ;  /* 0x01000000121b7fae */ /* 0x0007e200099a1010 */
[--C-:B------:R-:W-:Y:S01]  /*3400*/  IMAD.X R25, R92, 0x1, R7.reuse, P1 ;  /* 0x000000015c197824 */ /* 0x100fe200008e0607 */
[C---:B-1----:R-:W-:Y:S02]  /*3410*/  IADD3 R20, P2, PT, R116.reuse, R91, RZ ;  /* 0x0000005b74147210 */ /* 0x042fe40007f5e0ff */
[----:B------:R1:W-:Y:S01]  /*3420*/  LDGSTS.E [R27+0x1800], desc[UR16][R16.64], P3 ;  /* 0x01800000101b7fae */ /* 0x0003e200099a1010 */
[----:B--2---:R-:W-:Y:S02]  /*3430*/  IADD3 R22, P1, PT, R116, R89, RZ ;  /* 0x0000005974167210 */ /* 0x004fe40007f3e0ff */
[--C-:B------:R-:W-:Y:S01]  /*3440*/  IMAD.X R21, R90, 0x1, R7.reuse, P2 ;  /* 0x000000015a157824 */ /* 0x100fe200010e0607 */
[----:B------:R2:W-:Y:S01]  /*3450*/  LDGSTS.E [R27+0x2000], desc[UR16][R14.64], P3 ;  /* 0x020000000e1b7fae */ /* 0x0005e200099a1010 */
[----:B---3--:R-:W-:Y:S01]  /*3460*/  IADD3 R18, P2, PT, R116, R87, RZ ;  /* 0x0000005774127210 */ /* 0x008fe20007f5e0ff */
[----:B------:R-:W-:-:S02]  /*3470*/  IMAD.X R23, R88, 0x1, R7, P1 ;  /* 0x0000000158177824 */ /* 0x000fc400008e0607 */
[----:B------:R3:W-:Y:S01]  /*3480*/  LDGSTS.E [R27+0x2800], desc[UR16][R12.64], P3 ;  /* 0x028000000c1b7fae */ /* 0x0007e200099a1010 */
[----:B-1----:R-:W-:Y:S01]  /*3490*/  IADD3 R16, P1, PT, R116, R85, RZ ;  /* 0x0000005574107210 */ /* 0x002fe20007f3e0ff */
[--C-:B------:R-:W-:Y:S02]  /*34a0*/  IMAD.X R19, R86, 0x1, R7.reuse, P2 ;  /* 0x0000000156137824 */ /* 0x100fe400010e0607 */
[----:B------:R1:W-:Y:S01]  /*34b0*/  LDGSTS.E [R27+0x3000], desc[UR16][R24.64], P3 ;  /* 0x03000000181b7fae */ /* 0x0003e200099a1010 */
[----:B--2---:R-:W-:Y:S01]  /*34c0*/  IADD3 R14, P2, PT, R116, R83, RZ ;  /* 0x00000053740e7210 */ /* 0x004fe20007f5e0ff */
[--C-:B------:R-:W-:Y:S02]  /*34d0*/  IMAD.X R17, R84, 0x1, R7.reuse, P1 ;  /* 0x0000000154117824 */ /* 0x100fe400008e0607 */
[----:B------:R2:W-:Y:S01]  /*34e0*/  LDGSTS.E [R27+0x3800], desc[UR16][R20.64], P3 ;  /* 0x03800000141b7fae */ /* 0x0005e200099a1010 */
[----:B------:R-:W-:Y:S02]  /*34f0*/  IADD3 R83, P6, PT, R83, UR18, RZ ;  /* 0x0000001253537c10 */ /* 0x000fe4000ffde0ff */
[----:B---3--:R-:W-:Y:S01]  /*3500*/  IADD3 R12, P1, PT, R116, R81, RZ ;  /* 0x00000051740c7210 */ /* 0x008fe20007f3e0ff */
[----:B------:R-:W-:Y:S01]  /*3510*/  IMAD.X R15, R82, 0x1, R7, P2 ;  /* 0x00000001520f7824 */ /* 0x000fe200010e0607 */
[----:B------:R3:W-:Y:S01]  /*3520*/  LDGSTS.E [R27+0x4000], desc[UR16][R22.64], P3 ;  /* 0x04000000161b7fae */ /* 0x0007e200099a1010 */
[----:B------:R-:W-:-:S02]  /*3530*/  IADD3 R81, P5, PT, R81, UR18, RZ ;  /* 0x0000001251517c10 */ /* 0x000fc4000ffbe0ff */
[----:B-1----:R-:W-:Y:S01]  /*3540*/  IADD3 R24, P2, PT, R116, R79, RZ ;  /* 0x0000004f74187210 */ /* 0x002fe20007f5e0ff */
[C-C-:B------:R-:W-:Y:S01]  /*3550*/  IMAD.X R13, R80.reuse, 0x1, R7.reuse, P1 ;  /* 0x00000001500d7824 */ /* 0x140fe200008e0607 */
[----:B------:R1:W-:Y:S01]  /*3560*/  LDGSTS.E [R27+0x4800], desc[UR16][R18.64], P3 ;  /* 0x04800000121b7fae */ /* 0x0003e200099a1010 */
[----:B------:R-:W-:Y:S02]  /*3570*/  IADD3.X R80, PT, PT, R80, UR12, RZ, P5, !PT ;  /* 0x0000000c50507c10 */ /* 0x000fe4000affe4ff */
[----:B--2---:R-:W-:Y:S01]  /*3580*/  IADD3 R20, P4, PT, R116, R77, RZ ;  /* 0x0000004d74147210 */ /* 0x004fe20007f9e0ff */
[--C-:B------:R-:W-:Y:S01]  /*3590*/  IMAD.X R25, R78, 0x1, R7.reuse, P2 ;  /* 0x000000014e197824 */ /* 0x100fe200010e0607 */
[----:B------:R1:W-:Y:S01]  /*35a0*/  LDGSTS.E [R27+0x5000], desc[UR16][R16.64], P3 ;  /* 0x05000000101b7fae */ /* 0x0003e200099a1010 */
[----:B------:R-:W-:Y:S02]  /*35b0*/  IADD3 R93, P5, PT, R93, UR18, RZ ;  /* 0x000000125d5d7c10 */ /* 0x000fe4000ffbe0ff */
[----:B---3--:R-:W-:Y:S01]  /*35c0*/  IADD3 R22, P1, PT, R116, R9, RZ ;  /* 0x0000000974167210 */ /* 0x008fe20007f3e0ff */
[----:B------:R-:W-:Y:S01]  /*35d0*/  IMAD.X R21, R76, 0x1, R7, P4 ;  /* 0x000000014c157824 */ /* 0x000fe200020e0607 */
[----:B------:R1:W-:Y:S01]  /*35e0*/  LDGSTS.E [R27+0x5800], desc[UR16][R14.64], P3 ;  /* 0x058000000e1b7fae */ /* 0x0003e200099a1010 */
[----:B------:R-:W-:-:S02]  /*35f0*/  IADD3 R9, P2, PT, R9, UR18, RZ ;  /* 0x0000001209097c10 */ /* 0x000fc4000ff5e0ff */
[C---:B------:R-:W-:Y:S01]  /*3600*/  IMAD.X R23, R8.reuse, 0x1, R7, P1 ;  /* 0x0000000108177824 */ /* 0x040fe200008e0607 */
[----:B------:R1:W-:Y:S01]  /*3610*/  LDGSTS.E [R27+0x6000], desc[UR16][R12.64], P3 ;  /* 0x060000000c1b7fae */ /* 0x0003e200099a1010 */
[----:B------:R-:W-:Y:S02]  /*3620*/  IADD3 R79, P4, PT, R79, UR18, RZ ;  /* 0x000000124f4f7c10 */ /* 0x000fe4000ff9e0ff */
[----:B------:R-:W-:Y:S01]  /*3630*/  IADD3.X R8, PT, PT, R8, UR12, RZ, P2, !PT ;  /* 0x0000000c08087c10 */ /* 0x000fe200097fe4ff */
[----:B------:R1:W-:Y:S01]  /*3640*/  LDGSTS.E [R27+0x6800], desc[UR16][R24.64], P3 ;  /* 0x06800000181b7fae */ /* 0x0003e200099a1010 */
[----:B------:R-:W-:Y:S02]  /*3650*/  IADD3.X R78, PT, PT, R78, UR12, RZ, P4, !PT ;  /* 0x0000000c4e4e7c10 */ /* 0x000fe4000a7fe4ff */
[----:B------:R-:W-:Y:S01]  /*3660*/  IADD3 R85, P1, PT, R85, UR18, RZ ;  /* 0x0000001255557c10 */ /* 0x000fe2000ff3e0ff */
[----:B------:R1:W-:Y:S01]  /*3670*/  LDGSTS.E [R27+0x7000], desc[UR16][R20.64], P3 ;  /* 0x07000000141b7fae */ /* 0x0003e200099a1010 */
[----:B------:R-:W-:-:S02]  /*3680*/  IADD3 R87, P2, PT, R87, UR18, RZ ;  /* 0x0000001257577c10 */ /* 0x000fc4000ff5e0ff */
[----:B------:R-:W-:Y:S01]  /*3690*/  IADD3 R91, P4, PT, R91, UR18, RZ ;  /* 0x000000125b5b7c10 */ /* 0x000fe2000ff9e0ff */
[----:B------:R1:W-:Y:S01]  /*36a0*/  LDGSTS.E [R27+0x7800], desc[UR16][R22.64], P3 ;  /* 0x07800000161b7fae */ /* 0x0003e200099a1010 */
[----:B------:R-:W-:Y:S02]  /*36b0*/  IADD3 R77, P3, PT, R77, UR18, RZ ;  /* 0x000000124d4d7c10 */ /* 0x000fe4000ff7e0ff */
[----:B------:R-:W-:Y:S01]  /*36c0*/  IADD3.X R82, PT, PT, R82, UR12, RZ, P6, !PT ;  /* 0x0000000c52527c10 */ /* 0x000fe2000b7fe4ff */
[----:B------:R-:W0:Y:S01]  /*36d0*/  LDGDEPBAR ;  /* 0x00000000000079af */ /* 0x000e220000000000 */
[----:B------:R-:W-:Y:S02]  /*36e0*/  IADD3.X R76, PT, PT, R76, UR12, RZ, P3, !PT ;  /* 0x0000000c4c4c7c10 */ /* 0x000fe40009ffe4ff */
[----:B------:R-:W-:Y:S02]  /*36f0*/  IADD3 R89, P3, PT, R89, UR18, RZ ;  /* 0x0000001259597c10 */ /* 0x000fe4000ff7e0ff */
[----:B------:R-:W-:-:S02]  /*3700*/  IADD3.X R84, PT, PT, R84, UR12, RZ, P1, !PT ;  /* 0x0000000c54547c10 */ /* 0x000fc40008ffe4ff */
[----:B------:R-:W-:Y:S02]  /*3710*/  IADD3.X R86, PT, PT, R86, UR12, RZ, P2, !PT ;  /* 0x0000000c56567c10 */ /* 0x000fe400097fe4ff */
[----:B------:R-:W-:Y:S02]  /*3720*/  IADD3.X R88, PT, PT, R88, UR12, RZ, P3, !PT ;  /* 0x0000000c58587c10 */ /* 0x000fe40009ffe4ff */
[----:B------:R-:W-:Y:S02]  /*3730*/  IADD3.X R90, PT, PT, R90, UR12, RZ, P4, !PT ;  /* 0x0000000c5a5a7c10 */ /* 0x000fe4000a7fe4ff */
[----:B------:R-:W-:Y:S02]  /*3740*/  IADD3.X R92, PT, PT, R92, UR12, RZ, P5, !PT ;  /* 0x0000000c5c5c7c10 */ /* 0x000fe4000affe4ff */
[----:B------:R-:W-:Y:S02]  /*3750*/  IADD3 R95, P6, PT, R95, UR18, RZ ;  /* 0x000000125f5f7c10 */ /* 0x000fe4000ffde0ff */
[----:B------:R-:W-:-:S02]  /*3760*/  IADD3 R97, P1, PT, R97, UR18, RZ ;  /* 0x0000001261617c10 */ /* 0x000fc4000ff3e0ff */
[----:B------:R-:W-:Y:S02]  /*3770*/  IADD3 R99, P2, PT, R99, UR18, RZ ;  /* 0x0000001263637c10 */ /* 0x000fe4000ff5e0ff */
[----:B------:R-:W-:Y:S02]  /*3780*/  IADD3 R101, P3, PT, R101, UR18, RZ ;  /* 0x0000001265657c10 */ /* 0x000fe4000ff7e0ff */
[----:B------:R-:W-:Y:S02]  /*3790*/  IADD3 R103, P4, PT, R103, UR18, RZ ;  /* 0x0000001267677c10 */ /* 0x000fe4000ff9e0ff */
[----:B------:R-:W-:Y:S02]  /*37a0*/  IADD3 R105, P5, PT, R105, UR18, RZ ;  /* 0x0000001269697c10 */ /* 0x000fe4000ffbe0ff */
[----:B------:R-:W-:Y:S02]  /*37b0*/  IADD3.X R94, PT, PT, R94, UR12, RZ, P6, !PT ;  /* 0x0000000c5e5e7c10 */ /* 0x000fe4000b7fe4ff */
[----:B------:R-:W-:-:S02]  /*37c0*/  IADD3.X R96, PT, PT, R96, UR12, RZ, P1, !PT ;  /* 0x0000000c60607c10 */ /* 0x000fc40008ffe4ff */
[----:B------:R-:W-:Y:S02]  /*37d0*/  IADD3.X R98, PT, PT, R98, UR12, RZ, P2, !PT ;  /* 0x0000000c62627c10 */ /* 0x000fe400097fe4ff */
[----:B------:R-:W-:Y:S02]  /*37e0*/  IADD3.X R100, PT, PT, R100, UR12, RZ, P3, !PT ;  /* 0x0000000c64647c10 */ /* 0x000fe40009ffe4ff */
[----:B------:R-:W-:Y:S02]  /*37f0*/  IADD3.X R102, PT, PT, R102, UR12, RZ, P4, !PT ;  /* 0x0000000c66667c10 */ /* 0x000fe4000a7fe4ff */
[----:B------:R-:W-:Y:S01]  /*3800*/  IADD3.X R104, PT, PT, R104, UR12, RZ, P5, !PT ;  /* 0x0000000c68687c10 */ /* 0x000fe2000affe4ff */
[----:B-1----:R-:W-:Y:S06]  /*3810*/  BRA.U UP0, `(.L_x_2) ;  /* 0xfffffff100ac7547 */ /* 0x002fec000b83ffff */
.L_x_1:
[----:B------:R-:W-:Y:S01]  /*3820*/  IMAD.SHL.U32 R2, R109, 0x20, RZ ;  /* 0x000000206d027824 */ /* 0x000fe200078e00ff */
[----:B------:R-:W-:-:S04]  /*3830*/  DEPBAR.LE SB0, 0x0 ;  /* 0x000080000000791a */ /* 0x000fc80000000000 */
[C---:B------:R-:W-:Y:S01]  /*3840*/  LOP3.LUT R5, R109.reuse, 0xe0, RZ, 0xc0, !PT ;  /* 0x000000e06d057812 */ /* 0x040fe200078ec0ff */
[C---:B------:R-:W-:Y:S01]  /*3850*/  IMAD.SHL.U32 R9, R109.reuse, 0x4, RZ ;  /* 0x000000046d097824 */ /* 0x040fe200078e00ff */
[----:B------:R-:W-:Y:S01]  /*3860*/  LOP3.LUT R4, R2, 0x60, RZ, 0xc0, !PT ;  /* 0x0000006002047812 */ /* 0x000fe200078ec0ff */
[C---:B------:R-:W-:Y:S01]  /*3870*/  IMAD.SHL.U32 R2, R109.reuse, 0x800, RZ ;  /* 0x000008006d027824 */ /* 0x040fe200078e00ff */
[----:B------:R-:W1:Y:S01]  /*3880*/  LDCU UR4, c[0x0][0x3b4] ;  /* 0x00007680ff0477ac */ /* 0x000e620008000800 */
[----:B------:R-:W-:Y:S01]  /*3890*/  IMAD R6, R109, 0x200, R109 ;  /* 0x000002006d067824 */ /* 0x000fe200078e026d */
[----:B------:R-:W2:Y:S01]  /*38a0*/  LDC R8, c[0x0][0x3b8] ;  /* 0x0000ee00ff087b82 */ /* 0x000ea20000000800 */
[----:B------:R-:W-:Y:S01]  /*38b0*/  IMAD R4, R5, 0x40, R4 ;  /* 0x0000004005047824 */ /* 0x000fe200078e0204 */
[----:B------:R-:W-:Y:S01]  /*38c0*/  LOP3.LUT R5, R109, 0x100, RZ, 0xc0, !PT ;  /* 0x000001006d057812 */ /* 0x000fe200078ec0ff */
[----:B------:R-:W-:Y:S01]  /*38d0*/  IMAD.SHL.U32 R6, R6, 0x10, RZ ;  /* 0x0000001006067824 */ /* 0x000fe200078e00ff */
[----:B------:R-:W-:Y:S01]  /*38e0*/  LOP3.LUT R2, R2, 0xc000, RZ, 0xc0, !PT ;  /* 0x0000c00002027812 */ /* 0x000fe200078ec0ff */
[----:B------:R-:W-:Y:S01]  /*38f0*/  IMAD.MOV.U32 R16, RZ, RZ, R57 ;  /* 0x000000ffff107224 */ /* 0x000fe200078e0039 */
[----:B------:R-:W-:Y:S01]  /*3900*/  LOP3.LUT R4, R4, 0x70, R9, 0x78, !PT ;  /* 0x0000007004047812 */ /* 0x000fe200078e7809 */
[----:B------:R-:W-:Y:S01]  /*3910*/  IMAD.MOV.U32 R17, RZ, RZ, R53 ;  /* 0x000000ffff117224 */ /* 0x000fe200078e0035 */
[----:B------:R-:W-:Y:S01]  /*3920*/  IADD3 R5, PT, PT, R5, UR8, R2 ;  /* 0x0000000805057c10 */ /* 0x000fe2000fffe002 */
[----:B------:R-:W-:Y:S01]  /*3930*/  IMAD.MOV.U32 R18, RZ, RZ, R45 ;  /* 0x000000ffff127224 */ /* 0x000fe200078e002d */
[----:B------:R-:W-:Y:S01]  /*3940*/  LOP3.LUT R7, R6, 0xc7f0, RZ, 0xc0, !PT ;  /* 0x0000c7f006077812 */ /* 0x000fe200078ec0ff */
[----:B------:R-:W-:Y:S01]  /*3950*/  IMAD.MOV.U32 R19, RZ, RZ, R37 ;  /* 0x000000ffff137224 */ /* 0x000fe200078e0025 */
[----:B------:R-:W3:Y:S01]  /*3960*/  LDCU.64 UR6, c[0x0][0x390] ;  /* 0x00007200ff0677ac */ /* 0x000ee20008000a00 */
[----:B------:R-:W-:Y:S01]  /*3970*/  IMAD.IADD R12, R4, 0x1, R5 ;  /* 0x00000001040c7824 */ /* 0x000fe200078e0205 */
[----:B------:R-:W-:Y:S01]  /*3980*/  BAR.SYNC.DEFER_BLOCKING 0x0 ;  /* 0x0000000000007b1d */ /* 0x000fe20000010000 */
[----:B------:R-:W-:Y:S01]  /*3990*/  LOP3.LUT R108, R7, 0x60, R108, 0x78, !PT ;  /* 0x00000060076c7812 */ /* 0x000fe200078e786c */
[----:B------:R-:W-:Y:S01]  /*39a0*/  IMAD.MOV.U32 R7, RZ, RZ, R36 ;  /* 0x000000ffff077224 */ /* 0x000fe200078e0024 */
[----:B------:R-:W-:Y:S01]  /*39b0*/  ISETP.GE.AND P0, PT, R3, R10, PT ;  /* 0x0000000a0300720c */ /* 0x000fe20003f06270 */
[----:B------:R-:W-:Y:S01]  /*39c0*/  IMAD.MOV.U32 R23, RZ, RZ, R38 ;  /* 0x000000ffff177224 */ /* 0x000fe200078e0026 */
[C---:B------:R-:W-:Y:S01]  /*39d0*/  LOP3.LUT R9, R0.reuse, R124, RZ, 0xfc, !PT ;  /* 0x0000007c00097212 */ /* 0x040fe200078efcff */
[----:B------:R-:W-:Y:S01]  /*39e0*/  IMAD.MOV.U32 R27, RZ, RZ, R60 ;  /* 0x000000ffff1b7224 */ /* 0x000fe200078e003c */
[C-C-:B------:R-:W-:Y:S01]  /*39f0*/  LOP3.LUT R10, R0.reuse, 0xf0, R124.reuse, 0xfe, !PT ;  /* 0x000000f0000a7812 */ /* 0x140fe200078efe7c */
[----:B------:R-:W-:Y:S01]  /*3a00*/  IMAD.MOV.U32 R31, RZ, RZ, R61 ;  /* 0x000000ffff1f7224 */ /* 0x000fe200078e003d */
[C---:B------:R-:W-:Y:S01]  /*3a10*/  LOP3.LUT R2, R0.reuse, 0xe0, R124, 0xfe, !PT ;  /* 0x000000e000027812 */ /* 0x040fe200078efe7c */
        /* <DEDUP_REMOVED lines=11> */
[C-C-:B------:R-:W-:Y:S01]  /*3ad0*/  LOP3.LUT R64, R0.reuse, 0x30, R124.reuse, 0xfe, !PT ;  /* 0x0000003000407812 */ /* 0x140fe200078efe7c */
[----:B------:R-:W-:Y:S01]  /*3ae0*/  IMAD.MOV.U32 R36, RZ, RZ, R59 ;  /* 0x000000ffff247224 */ /* 0x000fe200078e003b */
[C---:B------:R-:W-:Y:S01]  /*3af0*/  LOP3.LUT R66, R0.reuse, 0x20, R124, 0xfe, !PT ;  /* 0x0000002000427812 */ /* 0x040fe200078efe7c */
[----:B------:R4:W-:Y:S01]  /*3b00*/  STS.128 [R12+0x400], R16 ;  /* 0x000400100c007388 */ /* 0x0009e20000000c00 */
[----:B------:R-:W-:Y:S01]  /*3b10*/  IMAD.MOV.U32 R37, RZ, RZ, R55 ;  /* 0x000000ffff257224 */ /* 0x000fe200078e0037 */
[----:B------:R-:W-:Y:S01]  /*3b20*/  LEA.HI R109, R109, R0, RZ, 0x1a ;  /* 0x000000006d6d7211 */ /* 0x000fe200078fd0ff */
[----:B------:R-:W-:Y:S01]  /*3b30*/  IMAD.MOV.U32 R38, RZ, RZ, R47 ;  /* 0x000000ffff267224 */ /* 0x000fe200078e002f */
[----:B------:R-:W-:Y:S01]  /*3b40*/  STS.128 [R12], R4 ;  /* 0x000000040c007388 */ /* 0x000fe20000000c00 */
[----:B------:R-:W-:Y:S01]  /*3b50*/  IMAD.MOV.U32 R24, RZ, RZ, R40 ;  /* 0x000000ffff187224 */ /* 0x000fe200078e0028 */
[----:B------:R-:W-:Y:S01]  /*3b60*/  LOP3.LUT R40, R0, 0xd0, R124, 0xfe, !PT ;  /* 0x000000d000287812 */ /* 0x000fe200078efe7c */
[----:B------:R-:W-:Y:S01]  /*3b70*/  IMAD.MOV.U32 R25, RZ, RZ, R68 ;  /* 0x000000ffff197224 */ /* 0x000fe200078e0044 */
[----:B------:R-:W-:Y:S01]  /*3b80*/  STS.128 [R12+0x80], R20 ;  /* 0x000080140c007388 */ /* 0x000fe20000000c00 */
[----:B------:R-:W-:Y:S01]  /*3b90*/  IMAD.MOV.U32 R26, RZ, RZ, R48 ;  /* 0x000000ffff1a7224 */ /* 0x000fe200078e0030 */
[----:B------:R-:W-:Y:S01]  /*3ba0*/  ISETP.LT.AND P3, PT, R9, R11, !P0 ;  /* 0x0000000b0900720c */ /* 0x000fe20004761270 */
[----:B------:R-:W-:Y:S01]  /*3bb0*/  IMAD.MOV.U32 R28, RZ, RZ, R41 ;  /* 0x000000ffff1c7224 */ /* 0x000fe200078e0029 */
[----:B------:R-:W-:Y:S01]  /*3bc0*/  STS.128 [R12+0x480], R36 ;  /* 0x000480240c007388 */ /* 0x000fe20000000c00 */
[----:B------:R-:W-:-:S02]  /*3bd0*/  IMAD.MOV.U32 R29, RZ, RZ, R69 ;  /* 0x000000ffff1d7224 */ /* 0x000fc400078e0045 */
[----:B------:R-:W-:Y:S01]  /*3be0*/  IMAD.MOV.U32 R30, RZ, RZ, R49 ;  /* 0x000000ffff1e7224 */ /* 0x000fe200078e0031 */
[----:B------:R1:W-:Y:S01]  /*3bf0*/  STS.128 [R12+0x200], R24 ;  /* 0x000200180c007388 */ /* 0x0003e20000000c00 */
[----:B----4-:R-:W-:Y:S02]  /*3c00*/  IMAD.MOV.U32 R19, RZ, RZ, R62 ;  /* 0x000000ffff137224 */ /* 0x010fe400078e003e */
[----:B------:R-:W-:Y:S01]  /*3c10*/  IMAD.MOV.U32 R16, RZ, RZ, R42 ;  /* 0x000000ffff107224 */ /* 0x000fe200078e002a */
[----:B------:R4:W-:Y:S01]  /*3c20*/  STS.128 [R12+0x600], R28 ;  /* 0x0006001c0c007388 */ /* 0x0009e20000000c00 */
[----:B------:R-:W-:Y:S01]  /*3c30*/  IMAD.MOV.U32 R17, RZ, RZ, R70 ;  /* 0x000000ffff117224 */ /* 0x000fe200078e0046 */
[----:B------:R-:W-:Y:S01]  /*3c40*/  LOP3.LUT R42, R0, 0xb0, R124, 0xfe, !PT ;  /* 0x000000b0002a7812 */ /* 0x000fe200078efe7c */
[----:B------:R-:W-:Y:S02]  /*3c50*/  IMAD.MOV.U32 R18, RZ, RZ, R50 ;  /* 0x000000ffff127224 */ /* 0x000fe400078e0032 */
[----:B------:R-:W-:-:S02]  /*3c60*/  IMAD.MOV.U32 R60, RZ, RZ, R43 ;  /* 0x000000ffff3c7224 */ /* 0x000fc400078e002b */
[----:B------:R-:W-:Y:S01]  /*3c70*/  IMAD.MOV.U32 R61, RZ, RZ, R71 ;  /* 0x000000ffff3d7224 */ /* 0x000fe200078e0047 */
[----:B------:R-:W-:Y:S01]  /*3c80*/  STS.128 [R12+0x280], R16 ;  /* 0x000280100c007388 */ /* 0x000fe20000000c00 */
[----:B------:R-:W-:Y:S02]  /*3c90*/  IMAD.MOV.U32 R62, RZ, RZ, R51 ;  /* 0x000000ffff3e7224 */ /* 0x000fe400078e0033 */
[C---:B------:R-:W-:Y:S02]  /*3ca0*/  IMAD.IADD R122, R0.reuse, 0x1, R122 ;  /* 0x00000001007a7824 */ /* 0x040fe400078e027a */
[----:B-1----:R-:W-:Y:S01]  /*3cb0*/  IMAD R24, R3, UR4, RZ ;  /* 0x0000000403187c24 */ /* 0x002fe2000f8e02ff */
[----:B------:R1:W-:Y:S01]  /*3cc0*/  STS.128 [R12+0x680], R60 ;  /* 0x0006803c0c007388 */ /* 0x0003e20000000c00 */
[C---:B------:R-:W-:Y:S01]  /*3cd0*/  IMAD.IADD R118, R0.reuse, 0x1, R118 ;  /* 0x0000000100767824 */ /* 0x040fe200078e0276 */
[----:B----4-:R-:W-:Y:S01]  /*3ce0*/  LOP3.LUT R28, R0, 0xa0, R124, 0xfe, !PT ;  /* 0x000000a0001c7812 */ /* 0x010fe200078efe7c */
[-C--:B--2---:R-:W-:Y:S01]  /*3cf0*/  IMAD R9, R9, R8.reuse, RZ ;  /* 0x0000000809097224 */ /* 0x084fe200078e02ff */
[----:B------:R-:W-:Y:S01]  /*3d00*/  BAR.SYNC.DEFER_BLOCKING 0x0 ;  /* 0x0000000000007b1d */ /* 0x000fe20000010000 */
[----:B---3--:R-:W-:Y:S01]  /*3d10*/  LEA R3, P1, R24, UR6, 0x2 ;  /* 0x0000000618037c11 */ /* 0x008fe2000f8210ff */
[C---:B------:R-:W-:Y:S01]  /*3d20*/  IMAD R33, R122.reuse, R8, RZ ;  /* 0x000000087a217224 */ /* 0x040fe200078e02ff */
[----:B------:R-:W-:-:S02]  /*3d30*/  ISETP.LT.AND P6, PT, R122, R11, !P0 ;  /* 0x0000000b7a00720c */ /* 0x000fc400047c1270 */
[-C--:B------:R-:W-:Y:S02]  /*3d40*/  LEA R46, P2, R9, R3.reuse, 0x2 ;  /* 0x00000003092e7211 */ /* 0x080fe400078410ff */
[----:B------:R-:W-:Y:S02]  /*3d50*/  LEA R48, P4, R33, R3, 0x2 ;  /* 0x0000000321307211 */ /* 0x000fe400078810ff */
[C---:B------:R-:W-:Y:S01]  /*3d60*/  ISETP.LT.AND P5, PT, R118.reuse, R11, !P0 ;  /* 0x0000000b7600720c */ /* 0x040fe200047a1270 */
[----:B------:R-:W-:Y:S01]  /*3d70*/  IMAD R118, R118, R8, RZ ;  /* 0x0000000876767224 */ /* 0x000fe200078e02ff */
[C-C-:B-1----:R-:W-:Y:S02]  /*3d80*/  LOP3.LUT R60, R0.reuse, 0x50, R124.reuse, 0xfe, !PT ;  /* 0x00000050003c7812 */ /* 0x142fe400078efe7c */
[C-C-:B------:R-:W-:Y:S02]  /*3d90*/  LOP3.LUT R62, R0.reuse, 0x40, R124.reuse, 0xfe, !PT ;  /* 0x00000040003e7812 */ /* 0x140fe400078efe7c */
[----:B------:R-:W-:-:S02]  /*3da0*/  LOP3.LUT R124, R0, 0x10, R124, 0xfe, !PT ;  /* 0x00000010007c7812 */ /* 0x000fc400078efe7c */
[----:B------:R-:W-:Y:S02]  /*3db0*/  LEA.HI.X.SX32 R0, R24, UR7, 0x2, P1 ;  /* 0x0000000718007c11 */ /* 0x000fe400088f16ff */
[-C--:B------:R-:W-:Y:S02]  /*3dc0*/  ISETP.LT.AND P1, PT, R28, R11.reuse, !P0 ;  /* 0x0000000b1c00720c */ /* 0x080fe40004721270 */
[-C--:B------:R-:W-:Y:S01]  /*3dd0*/  LEA.HI.X.SX32 R47, R9, R0.reuse, 0x2, P2 ;  /* 0x00000000092f7211 */ /* 0x080fe200010f16ff */
[----:B------:R-:W-:Y:S01]  /*3de0*/  IMAD R9, R8, 0x20, R9 ;  /* 0x0000002008097824 */ /* 0x000fe200078e0209 */
[----:B------:R-:W1:Y:S01]  /*3df0*/  LDS.128 R4, [R108+UR8] ;  /* 0x000000086c047984 */ /* 0x000e620008000c00 */
[-C--:B------:R-:W-:Y:S02]  /*3e00*/  ISETP.LT.AND P2, PT, R32, R11.reuse, !P0 ;  /* 0x0000000b2000720c */ /* 0x080fe40004741270 */
[----:B------:R-:W-:Y:S01]  /*3e10*/  LEA.HI.X.SX32 R49, R33, R0, 0x2, P4 ;  /* 0x0000000021317211 */ /* 0x000fe200020f16ff */
[----:B------:R-:W2:Y:S04]  /*3e20*/  LDS.128 R16, [R108+UR8+0x800] ;  /* 0x000800086c107984 */ /* 0x000ea80008000c00 */
[----:B------:R-:W3:Y:S04]  /*3e30*/  LDS.128 R12, [R108+UR8+0x1000] ;  /* 0x001000086c0c7984 */ /* 0x000ee80008000c00 */
[----:B------:R-:W4:Y:S04]  /*3e40*/  LDS.128 R20, [R108+UR8+0x1800] ;  /* 0x001800086c147984 */ /* 0x000f280008000c00 */
[----:B------:R-:W5:Y:S04]  /*3e50*/  LDS.128 R24, [R108+UR8+0x2000] ;  /* 0x002000086c187984 */ /* 0x000f680008000c00 */
[----:B------:R-:W4:Y:S04]  /*3e60*/  LDS.128 R28, [R108+UR8+0x2800] ;  /* 0x002800086c1c7984 */ /* 0x000f280008000c00 */
[----:B------:R-:W5:Y:S04]  /*3e70*/  LDS.128 R32, [R108+UR8+0x3000] ;  /* 0x003000086c207984 */ /* 0x000f680008000c00 */
[----:B------:R-:W5:Y:S04]  /*3e80*/  LDS.128 R36, [R108+UR8+0x3800] ;  /* 0x003800086c247984 */ /* 0x000f680008000c00 */
[----:B-1----:R1:W-:Y:S01]  /*3e90*/  @P3 STG.E desc[UR16][R46.64], R4 ;  /* 0x000000042e003986 */ /* 0x0023e2000c101910 */
[C---:B------:R-:W-:Y:S01]  /*3ea0*/  ISETP.LT.AND P3, PT, R124.reuse, R11, !P0 ;  /* 0x0000000b7c00720c */ /* 0x040fe20004761270 */
[----:B------:R-:W-:-:S02]  /*3eb0*/  IMAD R124, R124, R8, RZ ;  /* 0x000000087c7c7224 */ /* 0x000fc400078e02ff */
[----:B--2---:R2:W-:Y:S01]  /*3ec0*/  @P6 STG.E desc[UR16][R48.64], R16 ;  /* 0x0000001030006986 */ /* 0x0045e2000c101910 */
[-C--:B------:R-:W-:Y:S02]  /*3ed0*/  LEA R52, P6, R118, R3.reuse, 0x2 ;  /* 0x0000000376347211 */ /* 0x080fe400078c10ff */
[----:B------:R-:W-:Y:S02]  /*3ee0*/  LEA R50, P4, R124, R3, 0x2 ;  /* 0x000000037c327211 */ /* 0x000fe400078810ff */
[-C--:B------:R-:W-:Y:S02]  /*3ef0*/  LEA.HI.X.SX32 R53, R118, R0.reuse, 0x2, P6 ;  /* 0x0000000076357211 */ /* 0x080fe400030f16ff */
[----:B------:R-:W-:Y:S01]  /*3f00*/  LEA.HI.X.SX32 R51, R124, R0, 0x2, P4 ;  /* 0x000000007c337211 */ /* 0x000fe200020f16ff */
[----:B-1----:R-:W-:Y:S01]  /*3f10*/  VIADD R4, R109, 0x28 ;  /* 0x000000286d047836 */ /* 0x002fe20000000000 */
[----:B------:R-:W-:Y:S02]  /*3f20*/  ISETP.LT.AND P4, PT, R66, R11, !P0 ;  /* 0x0000000b4200720c */ /* 0x000fe40004781270 */
[----:B------:R-:W-:Y:S01]  /*3f30*/  LEA R46, P6, R9, R3, 0x2 ;  /* 0x00000003092e7211 */ /* 0x000fe200078c10ff */
[----:B---3--:R1:W-:Y:S01]  /*3f40*/  @P3 STG.E desc[UR16][R50.64], R12 ;  /* 0x0000000c32003986 */ /* 0x0083e2000c101910 */
[C---:B------:R-:W-:Y:S01]  /*3f50*/  IMAD R41, R4.reuse, R8, RZ ;  /* 0x0000000804297224 */ /* 0x040fe200078e02ff */
[----:B------:R-:W-:Y:S01]  /*3f60*/  ISETP.LT.AND P3, PT, R4, R11, !P0 ;  /* 0x0000000b0400720c */ /* 0x000fe20004761270 */
[----:B------:R-:W-:Y:S01]  /*3f70*/  VIADD R4, R109, 0x38 ;  /* 0x000000386d047836 */ /* 0x000fe20000000000 */
[----:B----4-:R3:W-:Y:S01]  /*3f80*/  @P5 STG.E desc[UR16][R52.64], R20 ;  /* 0x0000001434005986 */ /* 0x0107e2000c101910 */
[----:B------:R-:W-:Y:S01]  /*3f90*/  LEA.HI.X.SX32 R47, R9, R0, 0x2, P6 ;  /* 0x00000000092f7211 */ /* 0x000fe200030f16ff */
[----:B------:R-:W-:Y:S01]  /*3fa0*/  IMAD R9, R8, 0x10, R9 ;  /* 0x0000001008097824 */ /* 0x000fe200078e0209 */
[----:B--2---:R-:W-:-:S02]  /*3fb0*/  LEA R48, P5, R41, R3, 0x2 ;  /* 0x0000000329307211 */ /* 0x004fc400078a10ff */
[-C--:B------:R-:W-:Y:S01]  /*3fc0*/  ISETP.LT.AND P6, PT, R64, R11.reuse, !P0 ;  /* 0x0000000b4000720c */ /* 0x080fe200047c1270 */
[----:B-----5:R2:W-:Y:S01]  /*3fd0*/  @P4 STG.E desc[UR16][R46.64], R24 ;  /* 0x000000182e004986 */ /* 0x0205e2000c101910 */
[----:B------:R-:W-:Y:S01]  /*3fe0*/  LEA.HI.X.SX32 R49, R41, R0, 0x2, P5 ;  /* 0x0000000029317211 */ /* 0x000fe200028f16ff */
[C---:B-1----:R-:W-:Y:S01]  /*3ff0*/  IMAD R12, R4.reuse, R8, RZ ;  /* 0x00000008040c7224 */ /* 0x042fe200078e02ff */
[----:B------:R-:W-:Y:S01]  /*4000*/  ISETP.LT.AND P4, PT, R4, R11, !P0 ;  /* 0x0000000b0400720c */ /* 0x000fe20004781270 */
[----:B------:R-:W-:Y:S01]  /*4010*/  VIADD R4, R109, 0x48 ;  /* 0x000000486d047836 */ /* 0x000fe20000000000 */
[CC--:B------:R-:W-:Y:S01]  /*4020*/  LEA R50, P5, R9.reuse, R3.reuse, 0x2 ;  /* 0x0000000309327211 */ /* 0x0c0fe200078a10ff */
[----:B------:R1:W-:Y:S01]  /*4030*/  @P3 STG.E desc[UR16][R48.64], R28 ;  /* 0x0000001c30003986 */ /* 0x0003e2000c101910 */
[----:B---3--:R-:W-:Y:S02]  /*4040*/  LEA R52, P3, R12, R3, 0x2 ;  /* 0x000000030c347211 */ /* 0x008fe400078610ff */
[----:B------:R-:W-:Y:S01]  /*4050*/  LEA.HI.X.SX32 R51, R9, R0, 0x2, P5 ;  /* 0x0000000009337211 */ /* 0x000fe200028f16ff */
[----:B------:R-:W-:Y:S01]  /*4060*/  IMAD R9, R8, 0x10, R9 ;  /* 0x0000001008097824 */ /* 0x000fe200078e0209 */
[----:B------:R-:W-:-:S02]  /*4070*/  ISETP.LT.AND P5, PT, R62, R11, !P0 ;  /* 0x0000000b3e00720c */ /* 0x000fc400047a1270 */
[----:B------:R-:W-:Y:S01]  /*4080*/  LEA.HI.X.SX32 R53, R12, R0, 0x2, P3 ;  /* 0x000000000c357211 */ /* 0x000fe200018f16ff */
[----:B------:R3:W-:Y:S01]  /*4090*/  @P6 STG.E desc[UR16][R50.64], R32 ;  /* 0x0000002032006986 */ /* 0x0007e2000c101910 */
[----:B------:R-:W-:Y:S01]  /*40a0*/  IMAD R12, R4, R8, RZ ;  /* 0x00000008040c7224 */ /* 0x000fe200078e02ff */
[C---:B--2---:R-:W-:Y:S01]  /*40b0*/  LEA R46, P6, R9.reuse, R3, 0x2 ;  /* 0x00000003092e7211 */ /* 0x044fe200078c10ff */
[----:B------:R-:W-:Y:S01]  /*40c0*/  IMAD R41, R8, 0x10, R9 ;  /* 0x0000001008297824 */ /* 0x000fe200078e0209 */
[----:B------:R-:W-:Y:S01]  /*40d0*/  ISETP.LT.AND P3, PT, R4, R11, !P0 ;  /* 0x0000000b0400720c */ /* 0x000fe20004761270 */
[----:B------:R2:W-:Y:S01]  /*40e0*/  @P4 STG.E desc[UR16][R52.64], R36 ;  /* 0x0000002434004986 */ /* 0x0005e2000c101910 */
[-C--:B------:R-:W-:Y:S01]  /*40f0*/  LEA.HI.X.SX32 R47, R9, R0.reuse, 0x2, P6 ;  /* 0x00000000092f7211 */ /* 0x080fe200030f16ff */
[C---:B------:R-:W-:Y:S01]  /*4100*/  VIADD R4, R109.reuse, 0x58 ;  /* 0x000000586d047836 */ /* 0x040fe20000000000 */
[----:B-1----:R-:W-:Y:S01]  /*4110*/  LEA R48, P4, R12, R3, 0x2 ;  /* 0x000000030c307211 */ /* 0x002fe200078810ff */
[----:B------:R-:W-:Y:S01]  /*4120*/  VIADD R9, R109, 0x68 ;  /* 0x000000686d097836 */ /* 0x000fe20000000000 */
[-C--:B------:R-:W-:Y:S01]  /*4130*/  ISETP.LT.AND P6, PT, R60, R11.reuse, !P0 ;  /* 0x0000000b3c00720c */ /* 0x080fe200047c1270 */
[----:B------:R1:W-:Y:S01]  /*4140*/  @P5 STG.E desc[UR16][R46.64], R5 ;  /* 0x000000052e005986 */ /* 0x0003e2000c101910 */
[----:B------:R-:W-:Y:S01]  /*4150*/  LEA.HI.X.SX32 R49, R12, R0, 0x2, P4 ;  /* 0x000000000c317211 */ /* 0x000fe200020f16ff */
[-C--:B------:R-:W-:Y:S01]  /*4160*/  IMAD R12, R9, R8.reuse, RZ ;  /* 0x00000008090c7224 */ /* 0x080fe200078e02ff */
[C---:B------:R-:W-:Y:S01]  /*4170*/  ISETP.LT.AND P4, PT, R4.reuse, R11, !P0 ;  /* 0x0000000b0400720c */ /* 0x040fe20004781270 */
[----:B------:R-:W-:Y:S01]  /*4180*/  IMAD R4, R4, R8, RZ ;  /* 0x0000000804047224 */ /* 0x000fe200078e02ff */
[CC--:B---3--:R-:W-:Y:S01]  /*4190*/  LEA R50, P5, R41.reuse, R3.reuse, 0x2 ;  /* 0x0000000329327211 */ /* 0x0c8fe200078a10ff */
[----:B------:R3:W-:Y:S03]  /*41a0*/  @P3 STG.E desc[UR16][R48.64], R17 ;  /* 0x0000001130003986 */ /* 0x0007e6000c101910 */
[----:B------:R-:W-:Y:S01]  /*41b0*/  LEA.HI.X.SX32 R51, R41, R0, 0x2, P5 ;  /* 0x0000000029337211 */ /* 0x000fe200028f16ff */
[----:B------:R-:W-:Y:S01]  /*41c0*/  IMAD R41, R8, 0x10, R41 ;  /* 0x0000001008297824 */ /* 0x000fe200078e0229 */
[----:B--2---:R-:W-:-:S03]  /*41d0*/  LEA R52, P3, R4, R3, 0x2 ;  /* 0x0000000304347211 */ /* 0x004fc600078610ff */
[----:B------:R2:W-:Y:S01]  /*41e0*/  @P6 STG.E desc[UR16][R50.64], R13 ;  /* 0x0000000d32006986 */ /* 0x0005e2000c101910 */
[-C--:B------:R-:W-:Y:S02]  /*41f0*/  LEA.HI.X.SX32 R53, R4, R0.reuse, 0x2, P3 ;  /* 0x0000000004357211 */ /* 0x080fe400018f16ff */
[----:B------:R-:W-:Y:S02]  /*4200*/  LEA R4, P5, R41, R3, 0x2 ;  /* 0x0000000329047211 */ /* 0x000fe400078a10ff */
[----:B------:R-:W-:Y:S01]  /*4210*/  ISETP.LT.AND P6, PT, R9, R11, !P0 ;  /* 0x0000000b0900720c */ /* 0x000fe200047c1270 */
[----:B------:R-:W-:Y:S01]  /*4220*/  @P4 STG.E desc[UR16][R52.64], R21 ;  /* 0x0000001534004986 */ /* 0x000fe2000c101910 */
[-C--:B-1----:R-:W-:Y:S01]  /*4230*/  LEA.HI.X.SX32 R5, R41, R0.reuse, 0x2, P5 ;  /* 0x0000000029057211 */ /* 0x082fe200028f16ff */
[----:B------:R-:W-:Y:S01]  /*4240*/  IMAD R41, R8, 0x10, R41 ;  /* 0x0000001008297824 */ /* 0x000fe200078e0229 */
[----:B------:R-:W-:Y:S01]  /*4250*/  LEA R16, P4, R12, R3, 0x2 ;  /* 0x000000030c107211 */ /* 0x000fe200078810ff */
[----:B------:R-:W-:Y:S01]  /*4260*/  VIADD R9, R109, 0x78 ;  /* 0x000000786d097836 */ /* 0x000fe20000000000 */
[----:B------:R-:W-:Y:S01]  /*4270*/  ISETP.LT.AND P3, PT, R58, R11, !P0 ;  /* 0x0000000b3a00720c */ /* 0x000fe20004761270 */
[----:B------:R1:W-:Y:S01]  /*4280*/  @P2 STG.E desc[UR16][R4.64], R25 ;  /* 0x0000001904002986 */ /* 0x0003e2000c101910 */
[----:B---3--:R-:W-:Y:S01]  /*4290*/  LEA.HI.X.SX32 R17, R12, R0, 0x2, P4 ;  /* 0x000000000c117211 */ /* 0x008fe200020f16ff */
[----:B------:R-:W-:Y:S01]  /*42a0*/  IMAD R24, R9, R8, RZ ;  /* 0x0000000809187224 */ /* 0x000fe200078e02ff */
[----:B------:R-:W-:-:S02]  /*42b0*/  LEA R12, P2, R41, R3, 0x2 ;  /* 0x00000003290c7211 */ /* 0x000fc400078410ff */
[----:B------:R-:W-:Y:S01]  /*42c0*/  ISETP.LT.AND P5, PT, R9, R11, !P0 ;  /* 0x0000000b0900720c */ /* 0x000fe200047a1270 */
[----:B------:R-:W-:Y:S01]  /*42d0*/  VIADD R9, R109, 0x88 ;  /* 0x000000886d097836 */ /* 0x000fe20000000000 */
[----:B--2---:R-:W-:Y:S01]  /*42e0*/  LEA.HI.X.SX32 R13, R41, R0, 0x2, P2 ;  /* 0x00000000290d7211 */ /* 0x004fe200010f16ff */
[----:B------:R2:W-:Y:S01]  /*42f0*/  @P6 STG.E desc[UR16][R16.64], R29 ;  /* 0x0000001d10006986 */ /* 0x0005e2000c101910 */
[----:B------:R-:W-:Y:S01]  /*4300*/  IMAD R41, R8, 0x10, R41 ;  /* 0x0000001008297824 */ /* 0x000fe200078e0229 */
[----:B------:R-:W-:Y:S02]  /*4310*/  LEA R20, P6, R24, R3, 0x2 ;  /* 0x0000000318147211 */ /* 0x000fe400078c10ff */
[-C--:B------:R-:W-:Y:S01]  /*4320*/  ISETP.LT.AND P4, PT, R56, R11.reuse, !P0 ;  /* 0x0000000b3800720c */ /* 0x080fe20004781270 */
[C---:B-1----:R-:W-:Y:S01]  /*4330*/  IMAD R25, R9.reuse, R8, RZ ;  /* 0x0000000809197224 */ /* 0x042fe200078e02ff */
[----:B------:R-:W-:Y:S01]  /*4340*/  ISETP.LT.AND P2, PT, R9, R11, !P0 ;  /* 0x0000000b0900720c */ /* 0x000fe20004741270 */
[----:B------:R1:W-:Y:S01]  /*4350*/  @P3 STG.E desc[UR16][R12.64], R33 ;  /* 0x000000210c003986 */ /* 0x0003e2000c101910 */
[----:B------:R-:W-:Y:S01]  /*4360*/  LEA.HI.X.SX32 R21, R24, R0, 0x2, P6 ;  /* 0x0000000018157211 */ /* 0x000fe200030f16ff */
[----:B------:R-:W-:Y:S01]  /*4370*/  VIADD R9, R109, 0x98 ;  /* 0x000000986d097836 */ /* 0x000fe20000000000 */
[----:B------:R-:W-:-:S02]  /*4380*/  LEA R4, P3, R41, R3, 0x2 ;  /* 0x0000000329047211 */ /* 0x000fc400078610ff */
[----:B------:R-:W-:Y:S01]  /*4390*/  LEA R24, P6, R25, R3, 0x2 ;  /* 0x0000000319187211 */ /* 0x000fe200078c10ff */
[----:B------:R-:W-:Y:S01]  /*43a0*/  @P5 STG.E desc[UR16][R20.64], R37 ;  /* 0x0000002514005986 */ /* 0x000fe2000c101910 */
[-C--:B------:R-:W-:Y:S01]  /*43b0*/  LEA.HI.X.SX32 R5, R41, R0.reuse, 0x2, P3 ;  /* 0x0000000029057211 */ /* 0x080fe200018f16ff */
[----:B------:R-:W-:Y:S01]  /*43c0*/  IMAD R41, R8, 0x10, R41 ;  /* 0x0000001008297824 */ /* 0x000fe200078e0229 */
[----:B------:R-:W-:Y:S01]  /*43d0*/  LEA.HI.X.SX32 R25, R25, R0, 0x2, P6 ;  /* 0x0000000019197211 */ /* 0x000fe200030f16ff */
[C---:B--2---:R-:W-:Y:S01]  /*43e0*/  IMAD R17, R9.reuse, R8, RZ ;  /* 0x0000000809117224 */ /* 0x044fe200078e02ff */
[-C--:B------:R-:W-:Y:S01]  /*43f0*/  ISETP.LT.AND P3, PT, R54, R11.reuse, !P0 ;  /* 0x0000000b3600720c */ /* 0x080fe20004761270 */
[----:B------:R2:W-:Y:S01]  /*4400*/  @P4 STG.E desc[UR16][R4.64], R6 ;  /* 0x0000000604004986 */ /* 0x0005e2000c101910 */
[----:B------:R-:W-:Y:S01]  /*4410*/  ISETP.LT.AND P5, PT, R9, R11, !P0 ;  /* 0x0000000b0900720c */ /* 0x000fe200047a1270 */
[----:B------:R-:W-:Y:S01]  /*4420*/  VIADD R9, R109, 0xa8 ;  /* 0x000000a86d097836 */ /* 0x000fe20000000000 */
[-C--:B------:R-:W-:Y:S01]  /*4430*/  LEA R16, P4, R17, R3.reuse, 0x2 ;  /* 0x0000000311107211 */ /* 0x080fe200078810ff */
[----:B------:R-:W-:Y:S01]  /*4440*/  @P2 STG.E desc[UR16][R24.64], R18 ;  /* 0x0000001218002986 */ /* 0x000fe2000c101910 */
[----:B-1----:R-:W-:Y:S01]  /*4450*/  LEA R12, P2, R41, R3, 0x2 ;  /* 0x00000003290c7211 */ /* 0x002fe200078410ff */
[----:B------:R-:W-:Y:S01]  /*4460*/  IMAD R29, R8, 0x10, R41 ;  /* 0x00000010081d7824 */ /* 0x000fe200078e0229 */
[----:B------:R-:W-:-:S02]  /*4470*/  LEA.HI.X.SX32 R17, R17, R0, 0x2, P4 ;  /* 0x0000000011117211 */ /* 0x000fc400020f16ff */
[----:B------:R-:W-:Y:S02]  /*4480*/  LEA.HI.X.SX32 R13, R41, R0, 0x2, P2 ;  /* 0x00000000290d7211 */ /* 0x000fe400010f16ff */
[C---:B------:R-:W-:Y:S01]  /*4490*/  ISETP.LT.AND P2, PT, R9.reuse, R11, !P0 ;  /* 0x0000000b0900720c */ /* 0x040fe20004741270 */
[----:B------:R-:W-:Y:S01]  /*44a0*/  IMAD R9, R9, R8, RZ ;  /* 0x0000000809097224 */ /* 0x000fe200078e02ff */
[----:B--2---:R-:W-:Y:S01]  /*44b0*/  LEA R4, P6, R29, R3, 0x2 ;  /* 0x000000031d047211 */ /* 0x004fe200078c10ff */
[----:B------:R1:W-:Y:S01]  /*44c0*/  @P3 STG.E desc[UR16][R12.64], R14 ;  /* 0x0000000e0c003986 */ /* 0x0003e2000c101910 */
[----:B------:R-:W-:Y:S01]  /*44d0*/  VIADD R6, R109, 0xc8 ;  /* 0x000000c86d067836 */ /* 0x000fe20000000000 */
[----:B------:R-:W-:Y:S02]  /*44e0*/  ISETP.LT.AND P3, PT, R44, R11, !P0 ;  /* 0x0000000b2c00720c */ /* 0x000fe40004761270 */
[----:B------:R-:W-:Y:S01]  /*44f0*/  LEA R20, P4, R9, R3, 0x2 ;  /* 0x0000000309147211 */ /* 0x000fe200078810ff */
[----:B------:R-:W-:Y:S01]  /*4500*/  @P5 STG.E desc[UR16][R16.64], R22 ;  /* 0x0000001610005986 */ /* 0x000fe2000c101910 */
[----:B------:R-:W-:Y:S01]  /*4510*/  LEA.HI.X.SX32 R5, R29, R0, 0x2, P6 ;  /* 0x000000001d057211 */ /* 0x000fe200030f16ff */
[----:B------:R-:W-:Y:S01]  /*4520*/  IMAD R29, R8, 0x10, R29 ;  /* 0x00000010081d7824 */ /* 0x000fe200078e021d */
[----:B------:R-:W-:-:S02]  /*4530*/  ISETP.LT.AND P5, PT, R42, R11, !P0 ;  /* 0x0000000b2a00720c */ /* 0x000fc400047a1270 */
[----:B------:R-:W-:Y:S01]  /*4540*/  LEA.HI.X.SX32 R21, R9, R0, 0x2, P4 ;  /* 0x0000000009157211 */ /* 0x000fe200020f16ff */
[----:B------:R-:W-:Y:S01]  /*4550*/  VIADD R9, R109, 0xb8 ;  /* 0x000000b86d097836 */ /* 0x000fe20000000000 */
[----:B------:R2:W-:Y:S01]  /*4560*/  @P1 STG.E desc[UR16][R4.64], R26 ;  /* 0x0000001a04001986 */ /* 0x0005e2000c101910 */
[----:B-1----:R-:W-:-:S03]  /*4570*/  LEA R12, P1, R29, R3, 0x2 ;  /* 0x000000031d0c7211 */ /* 0x002fc600078210ff */
[----:B------:R1:W-:Y:S01]  /*4580*/  @P2 STG.E desc[UR16][R20.64], R30 ;  /* 0x0000001e14002986 */ /* 0x0003e2000c101910 */
[CC--:B------:R-:W-:Y:S01]  /*4590*/  ISETP.LT.AND P4, PT, R9.reuse, R11.reuse, !P0 ;  /* 0x0000000b0900720c */ /* 0x0c0fe20004781270 */
[----:B------:R-:W-:Y:S01]  /*45a0*/  IMAD R9, R9, R8, RZ ;  /* 0x0000000809097224 */ /* 0x000fe200078e02ff */
[----:B------:R-:W-:Y:S01]  /*45b0*/  LEA.HI.X.SX32 R13, R29, R0, 0x2, P1 ;  /* 0x000000001d0d7211 */ /* 0x000fe200008f16ff */
[----:B------:R-:W-:Y:S01]  /*45c0*/  IMAD R29, R8, 0x10, R29 ;  /* 0x00000010081d7824 */ /* 0x000fe200078e021d */
[C---:B------:R-:W-:Y:S01]  /*45d0*/  ISETP.LT.AND P2, PT, R6.reuse, R11, !P0 ;  /* 0x0000000b0600720c */ /* 0x040fe20004741270 */
[----:B------:R-:W-:Y:S01]  /*45e0*/  IMAD R6, R6, R8, RZ ;  /* 0x0000000806067224 */ /* 0x000fe200078e02ff */
[-C--:B--2---:R-:W-:Y:S01]  /*45f0*/  LEA R4, P1, R9, R3.reuse, 0x2 ;  /* 0x0000000309047211 */ /* 0x084fe200078210ff */
[----:B------:R2:W-:Y:S01]  /*4600*/  @P5 STG.E desc[UR16][R12.64], R34 ;  /* 0x000000220c005986 */ /* 0x0005e2000c101910 */
[-C--:B------:R-:W-:Y:S02]  /*4610*/  LEA R16, P5, R29, R3.reuse, 0x2 ;  /* 0x000000031d107211 */ /* 0x080fe400078a10ff */
[----:B-1----:R-:W-:-:S02]  /*4620*/  LEA R20, P6, R6, R3, 0x2 ;  /* 0x0000000306147211 */ /* 0x002fc400078c10ff */
[-C--:B------:R-:W-:Y:S02]  /*4630*/  LEA.HI.X.SX32 R5, R9, R0.reuse, 0x2, P1 ;  /* 0x0000000009057211 */ /* 0x080fe400008f16ff */
[-C--:B------:R-:W-:Y:S01]  /*4640*/  LEA.HI.X.SX32 R17, R29, R0.reuse, 0x2, P5 ;  /* 0x000000001d117211 */ /* 0x080fe200028f16ff */
[----:B------:R-:W-:Y:S01]  /*4650*/  IMAD R29, R8, 0x10, R29 ;  /* 0x00000010081d7824 */ /* 0x000fe200078e021d */
[----:B------:R-:W-:Y:S01]  /*4660*/  LEA.HI.X.SX32 R21, R6, R0, 0x2, P6 ;  /* 0x0000000006157211 */ /* 0x000fe200030f16ff */
[C---:B------:R-:W-:Y:S01]  /*4670*/  VIADD R6, R109.reuse, 0xd8 ;  /* 0x000000d86d067836 */ /* 0x040fe20000000000 */
[-C--:B------:R-:W-:Y:S01]  /*4680*/  ISETP.LT.AND P1, PT, R10, R11.reuse, !P0 ;  /* 0x0000000b0a00720c */ /* 0x080fe20004721270 */
[C---:B------:R-:W-:Y:S01]  /*4690*/  VIADD R10, R109.reuse, 0xe8 ;  /* 0x000000e86d0a7836 */ /* 0x040fe20000000000 */
[----:B------:R1:W-:Y:S01]  /*46a0*/  @P4 STG.E desc[UR16][R4.64], R38 ;  /* 0x0000002604004986 */ /* 0x0003e2000c101910 */
[CC--:B------:R-:W-:Y:S01]  /*46b0*/  IMAD R9, R6.reuse, R8.reuse, RZ ;  /* 0x0000000806097224 */ /* 0x0c0fe200078e02ff */
[----:B------:R-:W-:Y:S01]  /*46c0*/  ISETP.LT.AND P4, PT, R6, R11, !P0 ;  /* 0x0000000b0600720c */ /* 0x000fe20004781270 */
[----:B------:R-:W-:Y:S01]  /*46d0*/  VIADD R109, R109, 0xf8 ;  /* 0x000000f86d6d7836 */ /* 0x000fe20000000000 */
[----:B------:R3:W-:Y:S01]  /*46e0*/  @P3 STG.E desc[UR16][R16.64], R7 ;  /* 0x0000000710003986 */ /* 0x0007e2000c101910 */
[----:B--2---:R-:W-:Y:S01]  /*46f0*/  IMAD R13, R8, 0x10, R29 ;  /* 0x00000010080d7824 */ /* 0x004fe200078e021d */
[----:B------:R-:W-:Y:S01]  /*4700*/  LEA R6, P3, R9, R3, 0x2 ;  /* 0x0000000309067211 */ /* 0x000fe200078610ff */
[-C--:B------:R-:W-:Y:S01]  /*4710*/  IMAD R14, R10, R8.reuse, RZ ;  /* 0x000000080a0e7224 */ /* 0x080fe200078e02ff */
[----:B------:R2:W-:Y:S01]  /*4720*/  @P2 STG.E desc[UR16][R20.64], R19 ;  /* 0x0000001314002986 */ /* 0x0005e2000c101910 */
[----:B------:R-:W-:Y:S01]  /*4730*/  IMAD R18, R109, R8, RZ ;  /* 0x000000086d127224 */ /* 0x000fe200078e02ff */
[----:B------:R-:W-:-:S02]  /*4740*/  ISETP.LT.AND P5, PT, R40, R11, !P0 ;  /* 0x0000000b2800720c */ /* 0x000fc400047a1270 */
[-C--:B-1----:R-:W-:Y:S01]  /*4750*/  LEA R4, P2, R29, R3.reuse, 0x2 ;  /* 0x000000031d047211 */ /* 0x082fe200078410ff */
[----:B---3--:R-:W-:Y:S01]  /*4760*/  IMAD R17, R8, 0x10, R13 ;  /* 0x0000001008117824 */ /* 0x008fe200078e020d */
[-C--:B------:R-:W-:Y:S02]  /*4770*/  LEA R8, P6, R13, R3.reuse, 0x2 ;  /* 0x000000030d087211 */ /* 0x080fe400078c10ff */
[-C--:B------:R-:W-:Y:S02]  /*4780*/  LEA.HI.X.SX32 R5, R29, R0.reuse, 0x2, P2 ;  /* 0x000000001d057211 */ /* 0x080fe400010f16ff */
[----:B------:R-:W-:Y:S02]  /*4790*/  LEA R12, P2, R14, R3, 0x2 ;  /* 0x000000030e0c7211 */ /* 0x000fe400078410ff */
[----:B------:R-:W-:-:S03]  /*47a0*/  LEA.HI.X.SX32 R7, R9, R0, 0x2, P3 ;  /* 0x0000000009077211 */ /* 0x000fc600018f16ff */
[----:B------:R2:W-:Y:S01]  /*47b0*/  @P5 STG.E desc[UR16][R4.64], R15 ;  /* 0x0000000f04005986 */ /* 0x0005e2000c101910 */
[-C--:B------:R-:W-:Y:S02]  /*47c0*/  LEA.HI.X.SX32 R9, R13, R0.reuse, 0x2, P6 ;  /* 0x000000000d097211 */ /* 0x080fe400030f16ff */
[-C--:B------:R-:W-:Y:S01]  /*47d0*/  ISETP.LT.AND P3, PT, R2, R11.reuse, !P0 ;  /* 0x0000000b0200720c */ /* 0x080fe20004761270 */
[----:B------:R2:W-:Y:S01]  /*47e0*/  @P4 STG.E desc[UR16][R6.64], R23 ;  /* 0x0000001706004986 */ /* 0x0005e2000c101910 */
[----:B------:R-:W-:Y:S02]  /*47f0*/  LEA.HI.X.SX32 R13, R14, R0, 0x2, P2 ;  /* 0x000000000e0d7211 */ /* 0x000fe400010f16ff */
[-C--:B------:R-:W-:Y:S02]  /*4800*/  ISETP.LT.AND P2, PT, R10, R11.reuse, !P0 ;  /* 0x0000000b0a00720c */ /* 0x080fe40004741270 */
[----:B------:R-:W-:Y:S02]  /*4810*/  ISETP.LT.AND P0, PT, R109, R11, !P0 ;  /* 0x0000000b6d00720c */ /* 0x000fe40004701270 */
[----:B------:R-:W-:-:S04]  /*4820*/  LEA R16, P6, R17, R3, 0x2 ;  /* 0x0000000311107211 */ /* 0x000fc800078c10ff */
[----:B------:R-:W-:Y:S01]  /*4830*/  LEA.HI.X.SX32 R17, R17, R0, 0x2, P6 ;  /* 0x0000000011117211 */ /* 0x000fe200030f16ff */
[----:B------:R2:W-:Y:S01]  /*4840*/  @P3 STG.E desc[UR16][R8.64], R27 ;  /* 0x0000001b08003986 */ /* 0x0005e2000c101910 */
[----:B------:R-:W-:-:S03]  /*4850*/  LEA R2, P6, R18, R3, 0x2 ;  /* 0x0000000312027211 */ /* 0x000fc600078c10ff */
[----:B------:R2:W-:Y:S01]  /*4860*/  @P2 STG.E desc[UR16][R12.64], R31 ;  /* 0x0000001f0c002986 */ /* 0x0005e2000c101910 */
[----:B------:R-:W-:-:S03]  /*4870*/  LEA.HI.X.SX32 R3, R18, R0, 0x2, P6 ;  /* 0x0000000012037211 */ /* 0x000fc600030f16ff */
[----:B------:R2:W-:Y:S01]  /*4880*/  @P1 STG.E desc[UR16][R16.64], R35 ;  /* 0x0000002310001986 */ /* 0x0005e2000c101910 */
[----:B------:R-:W-:Y:S05]  /*4890*/  @!P0 EXIT ;  /* 0x000000000000894d */ /* 0x000fea0003800000 */
[----:B------:R-:W-:Y:S01]  /*48a0*/  STG.E desc[UR16][R2.64], R39 ;  /* 0x0000002702007986 */ /* 0x000fe2000c101910 */
[----:B------:R-:W-:Y:S05]  /*48b0*/  EXIT ;  /* 0x000000000000794d */ /* 0x000fea0003800000 */
.L_x_3:
[----:B------:R-:W-:-:S00]  /*48c0*/  BRA `(.L_x_3) ;  /* 0xfffffffc00fc7947 */ /* 0x000fc0000383ffff */
[----:B------:R-:W-:-:S00]  /*48d0*/  NOP ;  /* 0x0000000000007918 */ /* 0x000fc00000000000 */
        /* <DEDUP_REMOVED lines=10> */
.L_x_4:


//--------------------- .nv.shared.matmul_kernel  --------------------------
	.section	.nv.shared.matmul_kernel,"aw",@nobits
	.sectionflags	@""
	.align	16
	.zero		1024


//--------------------- .nv.shared.reserved.0     --------------------------
	.section	.nv.shared.reserved.0,"aw",@nobits
	.weak		__nv_reservedSMEM_offset_0_alias
	.size		__nv_reservedSMEM_offset_0_alias, 0, 64
	.other		__nv_reservedSMEM_offset_0_alias,@"STO_CUDA_RESERVED_SHARED STV_DEFAULT"
__nv_reservedSMEM_offset_0_alias:
	.zero		0
	.zero		64


//--------------------- .nv.constant0.matmul_kernel --------------------------
	.section	.nv.constant0.matmul_kernel,"a",@progbits
	.sectionflags	@""
	.align	4
.nv.constant0.matmul_kernel:
	.zero		976


//--------------------- SYMBOLS --------------------------

	.type		.nv.reservedSmem.offset0,@object
	.size		.nv.reservedSmem.offset0,0x4
	.type		.nv.reservedSmem.cap,@object
	.size		.nv.reservedSmem.cap,0x4
